	.headerflags	@"EF_CUDA_TEXMODE_UNIFIED EF_CUDA_64BIT_ADDRESS EF_CUDA_SM86 EF_CUDA_VIRTUAL_SM(EF_CUDA_SM86)"
	.elftype	@"ET_EXEC"


//--------------------- .nv.info                  --------------------------
	.section	.nv.info,"",@"SHT_CUDA_INFO"
	.align	4


	//----- nvinfo : EIATTR_REGCOUNT
	.align		4
        /*0000*/ 	.byte	0x04, 0x2f
        /*0002*/ 	.short	(.L_2 - .L_1)
	.align		4
.L_1:
        /*0004*/ 	.word	index@(triton__0d1d2d3d4d5d6d7d8d9d1011de)
        /*0008*/ 	.word	0x00000030


	//----- nvinfo : EIATTR_MAX_STACK_SIZE
	.align		4
.L_2:
        /*000c*/ 	.byte	0x04, 0x23
        /*000e*/ 	.short	(.L_4 - .L_3)
	.align		4
.L_3:
        /*0010*/ 	.word	index@(triton__0d1d2d3d4d5d6d7d8d9d1011de)
        /*0014*/ 	.word	0x00000000


	//----- nvinfo : EIATTR_MIN_STACK_SIZE
	.align		4
.L_4:
        /*0018*/ 	.byte	0x04, 0x12
        /*001a*/ 	.short	(.L_6 - .L_5)
	.align		4
.L_5:
        /*001c*/ 	.word	index@(triton__0d1d2d3d4d5d6d7d8d9d1011de)
        /*0020*/ 	.word	0x00000000


	//----- nvinfo : EIATTR_FRAME_SIZE
	.align		4
.L_6:
        /*0024*/ 	.byte	0x04, 0x11
        /*0026*/ 	.short	(.L_8 - .L_7)
	.align		4
.L_7:
        /*0028*/ 	.word	index@(triton__0d1d2d3d4d5d6d7d8d9d1011de)
        /*002c*/ 	.word	0x00000000
.L_8:


//--------------------- .nv.info.triton__0d1d2d3d4d5d6d7d8d9d1011de --------------------------
	.section	.nv.info.triton__0d1d2d3d4d5d6d7d8d9d1011de,"",@"SHT_CUDA_INFO"
	.align	4


	//----- nvinfo : EIATTR_CUDA_API_VERSION
	.align		4
        /*0000*/ 	.byte	0x04, 0x37
        /*0002*/ 	.short	(.L_10 - .L_9)
.L_9:
        /*0004*/ 	.word	0x0000007b


	//----- nvinfo : EIATTR_SW2861232_WAR
	.align		4
.L_10:
        /*0008*/ 	.byte	0x01, 0x35
	.zero		2


	//----- nvinfo : EIATTR_PARAM_CBANK
	.align		4
        /*000c*/ 	.byte	0x04, 0x0a
        /*000e*/ 	.short	(.L_12 - .L_11)
	.align		4
.L_11:
        /*0010*/ 	.word	index@(.nv.constant0.triton__0d1d2d3d4d5d6d7d8d9d1011de)
        /*0014*/ 	.short	0x0160
        /*0016*/ 	.short	0x0058


	//----- nvinfo : EIATTR_CBANK_PARAM_SIZE
	.align		4
.L_12:
        /*0018*/ 	.byte	0x03, 0x19
        /*001a*/ 	.short	0x0058


	//----- nvinfo : EIATTR_KPARAM_INFO
	.align		4
        /*001c*/ 	.byte	0x04, 0x17
        /*001e*/ 	.short	(.L_14 - .L_13)
.L_13:
        /*0020*/ 	.word	0x00000000
        /*0024*/ 	.short	0x000b
        /*0026*/ 	.short	0x0054
        /*0028*/ 	.byte	0x00, 0xf0, 0x11, 0x00


	//----- nvinfo : EIATTR_KPARAM_INFO
	.align		4
.L_14:
        /*002c*/ 	.byte	0x04, 0x17
        /*002e*/ 	.short	(.L_16 - .L_15)
.L_15:
        /*0030*/ 	.word	0x00000000
        /*0034*/ 	.short	0x000a
        /*0036*/ 	.short	0x0050
        /*0038*/ 	.byte	0x00, 0xf0, 0x11, 0x00


	//----- nvinfo : EIATTR_KPARAM_INFO
	.align		4
.L_16:
        /*003c*/ 	.byte	0x04, 0x17
        /*003e*/ 	.short	(.L_18 - .L_17)
.L_17:
        /*0040*/ 	.word	0x00000000
        /*0044*/ 	.short	0x0009
        /*0046*/ 	.short	0x0048
        /*0048*/ 	.byte	0x00, 0xf0, 0x21, 0x00


	//----- nvinfo : EIATTR_KPARAM_INFO
	.align		4
.L_18:
        /*004c*/ 	.byte	0x04, 0x17
        /*004e*/ 	.short	(.L_20 - .L_19)
.L_19:
        /*0050*/ 	.word	0x00000000
        /*0054*/ 	.short	0x0008
        /*0056*/ 	.short	0x0040
        /*0058*/ 	.byte	0x00, 0xf0, 0x21, 0x00


	//----- nvinfo : EIATTR_KPARAM_INFO
	.align		4
.L_20:
        /*005c*/ 	.byte	0x04, 0x17
        /*005e*/ 	.short	(.L_22 - .L_21)
.L_21:
        /*0060*/ 	.word	0x00000000
        /*0064*/ 	.short	0x0007
        /*0066*/ 	.short	0x0038
        /*0068*/ 	.byte	0x00, 0xf0, 0x21, 0x00


	//----- nvinfo : EIATTR_KPARAM_INFO
	.align		4
.L_22:
        /*006c*/ 	.byte	0x04, 0x17
        /*006e*/ 	.short	(.L_24 - .L_23)
.L_23:
        /*0070*/ 	.word	0x00000000
        /*0074*/ 	.short	0x0006
        /*0076*/ 	.short	0x0030
        /*0078*/ 	.byte	0x00, 0xf0, 0x21, 0x00


	//----- nvinfo : EIATTR_KPARAM_INFO
	.align		4
.L_24:
        /*007c*/ 	.byte	0x04, 0x17
        /*007e*/ 	.short	(.L_26 - .L_25)
.L_25:
        /*0080*/ 	.word	0x00000000
        /*0084*/ 	.short	0x0005
        /*0086*/ 	.short	0x0028
        /*0088*/ 	.byte	0x00, 0xf0, 0x21, 0x00


	//----- nvinfo : EIATTR_KPARAM_INFO
	.align		4
.L_26:
        /*008c*/ 	.byte	0x04, 0x17
        /*008e*/ 	.short	(.L_28 - .L_27)
.L_27:
        /*0090*/ 	.word	0x00000000
        /*0094*/ 	.short	0x0004
        /*0096*/ 	.short	0x0020
        /*0098*/ 	.byte	0x00, 0xf0, 0x21, 0x00


	//----- nvinfo : EIATTR_KPARAM_INFO
	.align		4
.L_28:
        /*009c*/ 	.byte	0x04, 0x17
        /*009e*/ 	.short	(.L_30 - .L_29)
.L_29:
        /*00a0*/ 	.word	0x00000000
        /*00a4*/ 	.short	0x0003
        /*00a6*/ 	.short	0x0018
        /*00a8*/ 	.byte	0x00, 0xf0, 0x21, 0x00


	//----- nvinfo : EIATTR_KPARAM_INFO
	.align		4
.L_30:
        /*00ac*/ 	.byte	0x04, 0x17
        /*00ae*/ 	.short	(.L_32 - .L_31)
.L_31:
        /*00b0*/ 	.word	0x00000000
        /*00b4*/ 	.short	0x0002
        /*00b6*/ 	.short	0x0010
        /*00b8*/ 	.byte	0x00, 0xf0, 0x21, 0x00


	//----- nvinfo : EIATTR_KPARAM_INFO
	.align		4
.L_32:
        /*00bc*/ 	.byte	0x04, 0x17
        /*00be*/ 	.short	(.L_34 - .L_33)
.L_33:
        /*00c0*/ 	.word	0x00000000
        /*00c4*/ 	.short	0x0001
        /*00c6*/ 	.short	0x0008
        /*00c8*/ 	.byte	0x00, 0xf0, 0x21, 0x00


	//----- nvinfo : EIATTR_KPARAM_INFO
	.align		4
.L_34:
        /*00cc*/ 	.byte	0x04, 0x17
        /*00ce*/ 	.short	(.L_36 - .L_35)
.L_35:
        /*00d0*/ 	.word	0x00000000
        /*00d4*/ 	.short	0x0000
        /*00d6*/ 	.short	0x0000
        /*00d8*/ 	.byte	0x00, 0xf0, 0x21, 0x00


	//----- nvinfo : EIATTR_MAXREG_COUNT
	.align		4
.L_36:
        /*00dc*/ 	.byte	0x03, 0x1b
        /*00de*/ 	.short	0x00ff


	//----- nvinfo : EIATTR_COOP_GROUP_MASK_REGIDS
	.align		4
        /*00e0*/ 	.byte	0x04, 0x29
        /*00e2*/ 	.short	(.L_38 - .L_37)


	//   ....[0]....
.L_37:
        /*00e4*/ 	.word	0xffffffff


	//   ....[1]....
        /*00e8*/ 	.word	0xffffffff


	//   ....[2]....
        /*00ec*/ 	.word	0xffffffff


	//   ....[3]....
        /*00f0*/ 	.word	0xffffffff


	//   ....[4]....
        /*00f4*/ 	.word	0xffffffff


	//   ....[5]....
        /*00f8*/ 	.word	0xffffffff


	//   ....[6]....
        /*00fc*/ 	.word	0xffffffff


	//   ....[7]....
        /*0100*/ 	.word	0xffffffff


	//   ....[8]....
        /*0104*/ 	.word	0xffffffff


	//   ....[9]....
        /*0108*/ 	.word	0xffffffff


	//   ....[10]....
        /*010c*/ 	.word	0xffffffff


	//   ....[11]....
        /*0110*/ 	.word	0xffffffff


	//   ....[12]....
        /*0114*/ 	.word	0xffffffff


	//   ....[13]....
        /*0118*/ 	.word	0xffffffff


	//   ....[14]....
        /*011c*/ 	.word	0xffffffff


	//   ....[15]....
        /*0120*/ 	.word	0xffffffff


	//----- nvinfo : EIATTR_COOP_GROUP_INSTR_OFFSETS
	.align		4
.L_38:
        /*0124*/ 	.byte	0x04, 0x28
        /*0126*/ 	.short	(.L_40 - .L_39)


	//   ....[0]....
.L_39:
        /*0128*/ 	.word	0x00000800


	//   ....[1]....
        /*012c*/ 	.word	0x00000840


	//   ....[2]....
        /*0130*/ 	.word	0x00000860


	//   ....[3]....
        /*0134*/ 	.word	0x00000880


	//   ....[4]....
        /*0138*/ 	.word	0x000008a0


	//   ....[5]....
        /*013c*/ 	.word	0x00000900


	//   ....[6]....
        /*0140*/ 	.word	0x00000920


	//   ....[7]....
        /*0144*/ 	.word	0x00000950


	//   ....[8]....
        /*0148*/ 	.word	0x00001950


	//   ....[9]....
        /*014c*/ 	.word	0x00001980


	//   ....[10]....
        /*0150*/ 	.word	0x000019a0


	//   ....[11]....
        /*0154*/ 	.word	0x000019c0


	//   ....[12]....
        /*0158*/ 	.word	0x000019e0


	//   ....[13]....
        /*015c*/ 	.word	0x00001a50


	//   ....[14]....
        /*0160*/ 	.word	0x00001a80


	//   ....[15]....
        /*0164*/ 	.word	0x00001aa0


	//----- nvinfo : EIATTR_EXIT_INSTR_OFFSETS
	.align		4
.L_40:
        /*0168*/ 	.byte	0x04, 0x1c
        /*016a*/ 	.short	(.L_42 - .L_41)


	//   ....[0]....
.L_41:
        /*016c*/ 	.word	0x00002410


	//   ....[1]....
        /*0170*/ 	.word	0x00002430


	//----- nvinfo : EIATTR_MAX_THREADS
	.align		4
.L_42:
        /*0174*/ 	.byte	0x04, 0x05
        /*0176*/ 	.short	(.L_44 - .L_43)
.L_43:
        /*0178*/ 	.word	0x00000100
        /*017c*/ 	.word	0x00000001
        /*0180*/ 	.word	0x00000001
.L_44:


//--------------------- .nv.rel.action            --------------------------
	.section	.nv.rel.action,"",@"SHT_CUDA_RELOCINFO"
	.align	8
	.sectionentsize	8
        /*0000*/ 	.byte	0x73, 0x00, 0x00, 0x00, 0x00, 0x00, 0x00, 0x00, 0x00, 0x00, 0x00, 0x11, 0x25, 0x00, 0x05, 0x36


//--------------------- .nv.constant0.triton__0d1d2d3d4d5d6d7d8d9d1011de --------------------------
	.section	.nv.constant0.triton__0d1d2d3d4d5d6d7d8d9d1011de,"a",@progbits
	.align	4
.nv.constant0.triton__0d1d2d3d4d5d6d7d8d9d1011de:
	.zero		440


//--------------------- .text.triton__0d1d2d3d4d5d6d7d8d9d1011de --------------------------
	.section	.text.triton__0d1d2d3d4d5d6d7d8d9d1011de,"ax",@progbits
	.sectionflags	@"SHF_BARRIERS=1"
	.sectioninfo	@"SHI_REGISTERS=48"
	.align	128
        .global         triton__0d1d2d3d4d5d6d7d8d9d1011de
        .type           triton__0d1d2d3d4d5d6d7d8d9d1011de,@function
        .size           triton__0d1d2d3d4d5d6d7d8d9d1011de,(.L_x_2 - triton__0d1d2d3d4d5d6d7d8d9d1011de)
        .other          triton__0d1d2d3d4d5d6d7d8d9d1011de,@"STO_CUDA_ENTRY STV_DEFAULT"
triton__0d1d2d3d4d5d6d7d8d9d1011de:
.text.triton__0d1d2d3d4d5d6d7d8d9d1011de:
[----:B------:R-:W-:-:S02]  /*0000*/  MOV R1, c[0x0][0x28] ;  /* 0x00000a0000017a02 */ /* 0x000fc40000000f00 */
[----:B------:R-:W0:Y:S01]  /*0010*/  S2R R0, SR_TID.X ;  /* 0x0000000000007919 */ /* 0x000e220000002100 */
[----:B------:R-:W1:Y:S01]  /*0020*/  S2UR UR9, SR_CTAID.X ;  /* 0x00000000000979c3 */ /* 0x000e620000002500 */
[----:B------:R-:W-:Y:S01]  /*0030*/  IMAD.MOV.U32 R15, RZ, RZ, 0x2 ;  /* 0x00000002ff0f7424 */ /* 0x000fe200078e00ff */
[----:B------:R-:W-:Y:S01]  /*0040*/  CS2R R4, SRZ ;  /* 0x0000000000047805 */ /* 0x000fe2000001ff00 */
[----:B------:R-:W-:Y:S01]  /*0050*/  CS2R R6, SRZ ;  /* 0x0000000000067805 */ /* 0x000fe2000001ff00 */
[----:B------:R-:W-:Y:S01]  /*0060*/  ULDC.64 UR10, c[0x0][0x118] ;  /* 0x00004600000a7ab9 */ /* 0x000fe20000000a00 */
[----:B0-----:R-:W-:Y:S01]  /*0070*/  LOP3.LUT R28, R0, 0xff, RZ, 0xc0, !PT ;  /* 0x000000ff001c7812 */ /* 0x001fe200078ec0ff */
[----:B-1----:R-:W-:Y:S01]  /*0080*/  UISETP.GE.AND UP1, UPT, UR9, 0x4, UPT ;  /* 0x000000040900788c */ /* 0x002fe2000bf26270 */
[----:B------:R-:W-:Y:S01]  /*0090*/  IMAD.U32 R12, RZ, RZ, UR9 ;  /* 0x00000009ff0c7e24 */ /* 0x000fe2000f8e00ff */
[----:B------:R-:W-:Y:S01]  /*00a0*/  MOV R8, UR9 ;  /* 0x0000000900087c02 */ /* 0x000fe20008000f00 */
[----:B------:R-:W-:Y:S01]  /*00b0*/  IMAD.U32 R14, RZ, RZ, UR9 ;  /* 0x00000009ff0e7e24 */ /* 0x000fe2000f8e00ff */
[----:B------:R-:W-:-:S02]  /*00c0*/  SHF.L.U32 R27, R28, 0x3, RZ ;  /* 0x000000031c1b7819 */ /* 0x000fc400000006ff */
[----:B------:R-:W-:Y:S02]  /*00d0*/  PLOP3.LUT P0, PT, PT, PT, UP1, 0x80, 0x0 ;  /* 0x000000000000781c */ /* 0x000fe40003f0f018 */
[----:B------:R-:W-:Y:S01]  /*00e0*/  IADD3 R3, R27, 0x800, RZ ;  /* 0x000008001b037810 */ /* 0x000fe20007ffe0ff */
[----:B------:R-:W-:-:S03]  /*00f0*/  IMAD R12, R12, 0x900, R27 ;  /* 0x000009000c0c7824 */ /* 0x000fc600078e021b */
[----:B------:R-:W-:Y:S01]  /*0100*/  ISETP.GE.U32.AND P2, PT, R3, 0x900, PT ;  /* 0x000009000300780c */ /* 0x000fe20003f46070 */
[----:B------:R-:W-:-:S03]  /*0110*/  IMAD.WIDE R12, R12, R15, c[0x0][0x178] ;  /* 0x00005e000c0c7625 */ /* 0x000fc600078e020f */
[----:B------:R-:W-:Y:S01]  /*0120*/  ISETP.LT.AND P3, PT, R8, 0x4, !P2 ;  /* 0x000000040800780c */ /* 0x000fe20005761270 */
[----:B------:R-:W-:Y:S01]  /*0130*/  IMAD R14, R14, 0x900, R3 ;  /* 0x000009000e0e7824 */ /* 0x000fe200078e0203 */
[----:B------:R-:W-:Y:S01]  /*0140*/  CS2R R8, SRZ ;  /* 0x0000000000087805 */ /* 0x000fe2000001ff00 */
[----:B------:R-:W-:Y:S01]  /*0150*/  CS2R R10, SRZ ;  /* 0x00000000000a7805 */ /* 0x000fe2000001ff00 */
[----:B------:R-:W2:Y:S01]  /*0160*/  @!P0 LDG.E.EL.128 R4, [R12.64] ;  /* 0x0000000a0c048981 */ /* 0x000ea2000c2e1d00 */
[----:B------:R-:W-:-:S08]  /*0170*/  IMAD.WIDE R14, R14, R15, c[0x0][0x178] ;  /* 0x00005e000e0e7625 */ /* 0x000fd000078e020f */
[----:B------:R-:W3:Y:S01]  /*0180*/  @P3 LDG.E.EL.128 R8, [R14.64] ;  /* 0x0000000a0e083981 */ /* 0x000ee2000c2e1d00 */
[----:B------:R-:W-:Y:S01]  /*0190*/  PLOP3.LUT P0, PT, PT, PT, UP1, 0x80, 0x0 ;  /* 0x000000000000781c */ /* 0x000fe20003f0f018 */
[----:B------:R-:W-:Y:S01]  /*01a0*/  UMOV UR8, 0x4 ;  /* 0x0000000400087882 */ /* 0x000fe20000000000 */
[----:B------:R-:W-:Y:S01]  /*01b0*/  PLOP3.LUT P1, PT, PT, PT, UP1, 0x80, 0x0 ;  /* 0x000000000000781c */ /* 0x000fe20003f2f018 */
[----:B------:R-:W-:Y:S01]  /*01c0*/  ULDC.64 UR4, c[0x0][0x160] ;  /* 0x0000580000047ab9 */ /* 0x000fe20000000a00 */
[----:B------:R-:W-:Y:S01]  /*01d0*/  PLOP3.LUT P4, PT, PT, PT, UP1, 0x40, 0x0 ;  /* 0x000000000000781c */ /* 0x000fe20003f8e818 */
[----:B------:R-:W-:Y:S01]  /*01e0*/  ULDC.64 UR6, c[0x0][0x190] ;  /* 0x0000640000067ab9 */ /* 0x000fe20000000a00 */
[----:B------:R-:W-:Y:S01]  /*01f0*/  PLOP3.LUT P5, PT, PT, PT, UP1, 0x40, 0x0 ;  /* 0x000000000000781c */ /* 0x000fe20003fae818 */
[----:B------:R-:W-:Y:S01]  /*0200*/  UIMAD.WIDE UR4, UR9, UR8, UR4 ;  /* 0x00000008090472a5 */ /* 0x000fe2000f8e0204 */
[----:B------:R-:W-:Y:S01]  /*0210*/  PLOP3.LUT P6, PT, PT, PT, UP1, 0x80, 0x0 ;  /* 0x000000000000781c */ /* 0x000fe20003fcf018 */
[----:B------:R-:W-:Y:S01]  /*0220*/  UIMAD.WIDE UR6, UR9, UR8, UR6 ;  /* 0x00000008090672a5 */ /* 0x000fe2000f8e0206 */
[----:B--2---:R-:W-:-:S02]  /*0230*/  SEL R4, R4, RZ, !P0 ;  /* 0x000000ff04047207 */ /* 0x004fc40004000000 */
[----:B------:R-:W-:Y:S02]  /*0240*/  SEL R5, R5, RZ, !P1 ;  /* 0x000000ff05057207 */ /* 0x000fe40004800000 */
[C---:B------:R-:W-:Y:S02]  /*0250*/  PRMT R3, R4.reuse, 0x7632, R3 ;  /* 0x0000763204037816 */ /* 0x040fe40000000003 */
[----:B------:R-:W-:Y:S02]  /*0260*/  SHF.L.U32 R4, R4, 0x10, RZ ;  /* 0x0000001004047819 */ /* 0x000fe400000006ff */
[----:B------:R-:W-:Y:S02]  /*0270*/  SHF.L.U32 R3, R3, 0x10, RZ ;  /* 0x0000001003037819 */ /* 0x000fe400000006ff */
[----:B---3--:R-:W-:Y:S01]  /*0280*/  SEL R12, R8, RZ, P3 ;  /* 0x000000ff080c7207 */ /* 0x008fe20001800000 */
[----:B------:R-:W-:Y:S01]  /*0290*/  IMAD.U32 R8, R5, 0x10000, RZ ;  /* 0x0001000005087824 */ /* 0x000fe200078e00ff */
[----:B------:R-:W-:Y:S01]  /*02a0*/  FMUL R4, R4, R4 ;  /* 0x0000000404047220 */ /* 0x000fe20000400000 */
[----:B------:R-:W-:Y:S01]  /*02b0*/  FMUL R3, R3, R3 ;  /* 0x0000000303037220 */ /* 0x000fe20000400000 */
[C---:B------:R-:W-:Y:S01]  /*02c0*/  PRMT R5, R12.reuse, 0x7632, R5 ;  /* 0x000076320c057816 */ /* 0x040fe20000000005 */
[----:B------:R-:W-:Y:S01]  /*02d0*/  IMAD.U32 R12, R12, 0x10000, RZ ;  /* 0x000100000c0c7824 */ /* 0x000fe200078e00ff */
[----:B------:R-:W-:Y:S01]  /*02e0*/  PLOP3.LUT P0, PT, PT, PT, UP1, 0x40, 0x0 ;  /* 0x000000000000781c */ /* 0x000fe20003f0e818 */
[----:B------:R-:W-:Y:S01]  /*02f0*/  FMUL R8, R8, R8 ;  /* 0x0000000808087220 */ /* 0x000fe20000400000 */
[----:B------:R-:W-:Y:S01]  /*0300*/  FSEL R15, R4, RZ, P4 ;  /* 0x000000ff040f7208 */ /* 0x000fe20002000000 */
[----:B------:R-:W-:Y:S01]  /*0310*/  IMAD.U32 R13, R5, 0x10000, RZ ;  /* 0x00010000050d7824 */ /* 0x000fe200078e00ff */
[----:B------:R-:W-:Y:S01]  /*0320*/  FSEL R4, R3, RZ, P0 ;  /* 0x000000ff03047208 */ /* 0x000fe20000000000 */
[----:B------:R-:W-:Y:S01]  /*0330*/  FMUL R12, R12, R12 ;  /* 0x0000000c0c0c7220 */ /* 0x000fe20000400000 */
[----:B------:R-:W-:Y:S01]  /*0340*/  PLOP3.LUT P0, PT, PT, PT, UP1, 0x80, 0x0 ;  /* 0x000000000000781c */ /* 0x000fe20003f0f018 */
[----:B------:R-:W-:Y:S01]  /*0350*/  FMUL R13, R13, R13 ;  /* 0x0000000d0d0d7220 */ /* 0x000fe20000400000 */
[----:B------:R-:W-:-:S02]  /*0360*/  PRMT R5, R5, 0x7632, R5 ;  /* 0x0000763205057816 */ /* 0x000fc40000000005 */
[----:B------:R-:W-:Y:S02]  /*0370*/  SEL R9, R9, RZ, P3 ;  /* 0x000000ff09097207 */ /* 0x000fe40001800000 */
[----:B------:R-:W-:Y:S02]  /*0380*/  FSEL R13, R13, -RZ, P3 ;  /* 0x800000ff0d0d7208 */ /* 0x000fe40001800000 */
[----:B------:R-:W-:Y:S02]  /*0390*/  SEL R6, R6, RZ, !P0 ;  /* 0x000000ff06067207 */ /* 0x000fe40004000000 */
[----:B------:R-:W-:Y:S01]  /*03a0*/  SEL R10, R10, RZ, P3 ;  /* 0x000000ff0a0a7207 */ /* 0x000fe20001800000 */
[----:B------:R-:W-:Y:S01]  /*03b0*/  FADD R13, R4, R13 ;  /* 0x0000000d040d7221 */ /* 0x000fe20000000000 */
[----:B------:R-:W-:Y:S02]  /*03c0*/  SHF.L.U32 R5, R5, 0x10, RZ ;  /* 0x0000001005057819 */ /* 0x000fe400000006ff */
[C---:B------:R-:W-:Y:S01]  /*03d0*/  SHF.L.U32 R14, R9.reuse, 0x10, RZ ;  /* 0x00000010090e7819 */ /* 0x040fe200000006ff */
[----:B------:R-:W-:Y:S01]  /*03e0*/  IMAD.U32 R4, R10, 0x10000, RZ ;  /* 0x000100000a047824 */ /* 0x000fe200078e00ff */
[----:B------:R-:W-:Y:S01]  /*03f0*/  PRMT R9, R9, 0x7632, R9 ;  /* 0x0000763209097816 */ /* 0x000fe20000000009 */
[----:B------:R-:W-:Y:S01]  /*0400*/  FMUL R5, R5, R5 ;  /* 0x0000000505057220 */ /* 0x000fe20000400000 */
[----:B------:R-:W-:Y:S01]  /*0410*/  SHF.L.U32 R3, R6, 0x10, RZ ;  /* 0x0000001006037819 */ /* 0x000fe200000006ff */
[----:B------:R-:W-:Y:S01]  /*0420*/  FMUL R14, R14, R14 ;  /* 0x0000000e0e0e7220 */ /* 0x000fe20000400000 */
[----:B------:R-:W-:Y:S01]  /*0430*/  PLOP3.LUT P0, PT, PT, PT, UP1, 0x40, 0x0 ;  /* 0x000000000000781c */ /* 0x000fe20003f0e818 */
[----:B------:R-:W-:Y:S01]  /*0440*/  IMAD.U32 R9, R9, 0x10000, RZ ;  /* 0x0001000009097824 */ /* 0x000fe200078e00ff */
[----:B------:R-:W-:Y:S01]  /*0450*/  FSEL R12, R12, -RZ, P3 ;  /* 0x800000ff0c0c7208 */ /* 0x000fe20001800000 */
[----:B------:R-:W-:Y:S01]  /*0460*/  FMUL R3, R3, R3 ;  /* 0x0000000303037220 */ /* 0x000fe20000400000 */
[----:B------:R-:W-:Y:S01]  /*0470*/  FMUL R4, R4, R4 ;  /* 0x0000000404047220 */ /* 0x000fe20000400000 */
[----:B------:R-:W-:Y:S01]  /*0480*/  FSEL R17, R8, RZ, P5 ;  /* 0x000000ff08117208 */ /* 0x000fe20002800000 */
[----:B------:R-:W-:Y:S01]  /*0490*/  FMUL R9, R9, R9 ;  /* 0x0000000909097220 */ /* 0x000fe20000400000 */
[----:B------:R-:W-:Y:S01]  /*04a0*/  PLOP3.LUT P1, PT, PT, PT, UP1, 0x40, 0x0 ;  /* 0x000000000000781c */ /* 0x000fe20003f2e818 */
[----:B------:R-:W-:Y:S01]  /*04b0*/  FADD R12, R15, R12 ;  /* 0x0000000c0f0c7221 */ /* 0x000fe20000000000 */
[----:B------:R-:W-:-:S02]  /*04c0*/  FSEL R8, R5, RZ, P0 ;  /* 0x000000ff05087208 */ /* 0x000fc40000000000 */
[----:B------:R-:W-:Y:S01]  /*04d0*/  PLOP3.LUT P0, PT, PT, PT, UP1, 0x80, 0x0 ;  /* 0x000000000000781c */ /* 0x000fe20003f0f018 */
[----:B------:R-:W-:Y:S01]  /*04e0*/  FADD R13, R12, R13 ;  /* 0x0000000d0c0d7221 */ /* 0x000fe20000000000 */
[----:B------:R-:W-:Y:S02]  /*04f0*/  FSEL R14, R14, -RZ, P3 ;  /* 0x800000ff0e0e7208 */ /* 0x000fe40001800000 */
[----:B------:R-:W-:Y:S02]  /*0500*/  PRMT R6, R6, 0x7632, R6 ;  /* 0x0000763206067816 */ /* 0x000fe40000000006 */
[----:B------:R-:W-:Y:S01]  /*0510*/  PRMT R10, R10, 0x7632, R10 ;  /* 0x000076320a0a7816 */ /* 0x000fe2000000000a */
[----:B------:R-:W-:Y:S01]  /*0520*/  FADD R14, R17, R14 ;  /* 0x0000000e110e7221 */ /* 0x000fe20000000000 */
[----:B------:R-:W-:Y:S01]  /*0530*/  FSEL R3, R3, RZ, P1 ;  /* 0x000000ff03037208 */ /* 0x000fe20000800000 */
[----:B------:R-:W-:Y:S01]  /*0540*/  IMAD.U32 R6, R6, 0x10000, RZ ;  /* 0x0001000006067824 */ /* 0x000fe200078e00ff */
[----:B------:R-:W-:Y:S01]  /*0550*/  FSEL R4, R4, -RZ, P3 ;  /* 0x800000ff04047208 */ /* 0x000fe20001800000 */
[----:B------:R-:W-:Y:S01]  /*0560*/  FADD R14, R14, R13 ;  /* 0x0000000d0e0e7221 */ /* 0x000fe20000000000 */
[----:B------:R-:W-:Y:S01]  /*0570*/  SEL R7, R7, RZ, !P0 ;  /* 0x000000ff07077207 */ /* 0x000fe20004000000 */
[----:B------:R-:W-:Y:S01]  /*0580*/  FMUL R6, R6, R6 ;  /* 0x0000000606067220 */ /* 0x000fe20000400000 */
[----:B------:R-:W-:Y:S01]  /*0590*/  SEL R11, R11, RZ, P3 ;  /* 0x000000ff0b0b7207 */ /* 0x000fe20001800000 */
[----:B------:R-:W-:Y:S01]  /*05a0*/  FADD R5, R3, R4 ;  /* 0x0000000403057221 */ /* 0x000fe20000000000 */
[----:B------:R-:W-:-:S02]  /*05b0*/  FSEL R9, R9, -RZ, P3 ;  /* 0x800000ff09097208 */ /* 0x000fc40001800000 */
[----:B------:R-:W-:Y:S02]  /*05c0*/  SHF.L.U32 R10, R10, 0x10, RZ ;  /* 0x000000100a0a7819 */ /* 0x000fe400000006ff */
[----:B------:R-:W-:Y:S01]  /*05d0*/  PRMT R3, R7, 0x7632, R3 ;  /* 0x0000763207037816 */ /* 0x000fe20000000003 */
[----:B------:R-:W-:Y:S01]  /*05e0*/  FADD R9, R8, R9 ;  /* 0x0000000908097221 */ /* 0x000fe20000000000 */
[----:B------:R-:W-:Y:S01]  /*05f0*/  SHF.L.U32 R4, R11, 0x10, RZ ;  /* 0x000000100b047819 */ /* 0x000fe200000006ff */
[----:B------:R-:W-:Y:S01]  /*0600*/  FMUL R10, R10, R10 ;  /* 0x0000000a0a0a7220 */ /* 0x000fe20000400000 */
[----:B------:R-:W-:Y:S01]  /*0610*/  SHF.L.U32 R7, R7, 0x10, RZ ;  /* 0x0000001007077819 */ /* 0x000fe200000006ff */
[----:B------:R-:W-:Y:S01]  /*0620*/  FADD R14, R9, R14 ;  /* 0x0000000e090e7221 */ /* 0x000fe20000000000 */
[----:B------:R-:W-:Y:S01]  /*0630*/  PRMT R11, R11, 0x7632, R11 ;  /* 0x000076320b0b7816 */ /* 0x000fe2000000000b */
[----:B------:R-:W-:Y:S01]  /*0640*/  IMAD.U32 R3, R3, 0x10000, RZ ;  /* 0x0001000003037824 */ /* 0x000fe200078e00ff */
[----:B------:R-:W-:Y:S01]  /*0650*/  PLOP3.LUT P0, PT, PT, PT, UP1, 0x40, 0x0 ;  /* 0x000000000000781c */ /* 0x000fe20003f0e818 */
[----:B------:R-:W-:Y:S01]  /*0660*/  FMUL R7, R7, R7 ;  /* 0x0000000707077220 */ /* 0x000fe20000400000 */
[----:B------:R-:W-:Y:S01]  /*0670*/  FMUL R4, R4, R4 ;  /* 0x0000000404047220 */ /* 0x000fe20000400000 */
[----:B------:R-:W-:Y:S01]  /*0680*/  IMAD.U32 R11, R11, 0x10000, RZ ;  /* 0x000100000b0b7824 */ /* 0x000fe200078e00ff */
[----:B------:R-:W-:Y:S01]  /*0690*/  PLOP3.LUT P1, PT, PT, PT, UP1, 0x40, 0x0 ;  /* 0x000000000000781c */ /* 0x000fe20003f2e818 */
[----:B------:R-:W-:Y:S01]  /*06a0*/  FMUL R3, R3, R3 ;  /* 0x0000000303037220 */ /* 0x000fe20000400000 */
[----:B------:R-:W-:Y:S01]  /*06b0*/  FSEL R9, R6, RZ, P0 ;  /* 0x000000ff06097208 */ /* 0x000fe20000000000 */
[----:B------:R-:W-:Y:S01]  /*06c0*/  FMUL R11, R11, R11 ;  /* 0x0000000b0b0b7220 */ /* 0x000fe20000400000 */
[----:B------:R-:W-:Y:S01]  /*06d0*/  FSEL R10, R10, -RZ, P3 ;  /* 0x800000ff0a0a7208 */ /* 0x000fe20001800000 */
[----:B------:R-:W-:Y:S01]  /*06e0*/  FADD R5, R5, R14 ;  /* 0x0000000e05057221 */ /* 0x000fe20000000000 */
[----:B------:R-:W-:-:S02]  /*06f0*/  PLOP3.LUT P4, PT, PT, PT, UP1, 0x40, 0x0 ;  /* 0x000000000000781c */ /* 0x000fc40003f8e818 */
[----:B------:R-:W-:Y:S01]  /*0700*/  FSEL R7, R7, RZ, P1 ;  /* 0x000000ff07077208 */ /* 0x000fe20000800000 */
[----:B------:R-:W-:Y:S01]  /*0710*/  FADD R10, R9, R10 ;  /* 0x0000000a090a7221 */ /* 0x000fe20000000000 */
[----:B------:R-:W-:Y:S02]  /*0720*/  FSEL R4, R4, -RZ, P3 ;  /* 0x800000ff04047208 */ /* 0x000fe40001800000 */
[----:B------:R-:W-:Y:S01]  /*0730*/  FSEL R6, R3, RZ, P4 ;  /* 0x000000ff03067208 */ /* 0x000fe20002000000 */
[----:B------:R-:W-:Y:S01]  /*0740*/  FADD R5, R10, R5 ;  /* 0x000000050a057221 */ /* 0x000fe20000000000 */
[----:B------:R-:W-:Y:S01]  /*0750*/  FSEL R11, R11, -RZ, P3 ;  /* 0x800000ff0b0b7208 */ /* 0x000fe20001800000 */
[----:B------:R-:W-:Y:S01]  /*0760*/  FADD R4, R7, R4 ;  /* 0x0000000407047221 */ /* 0x000fe20000000000 */
[C---:B------:R-:W-:Y:S02]  /*0770*/  LOP3.LUT P4, RZ, R0.reuse, 0x1f, RZ, 0xc0, !PT ;  /* 0x0000001f00ff7812 */ /* 0x040fe4000788c0ff */
[----:B------:R-:W-:Y:S01]  /*0780*/  ISETP.GE.AND P5, PT, R0, 0x8, PT ;  /* 0x000000080000780c */ /* 0x000fe20003fa6270 */
[----:B------:R-:W-:Y:S01]  /*0790*/  FADD R11, R6, R11 ;  /* 0x0000000b060b7221 */ /* 0x000fe20000000000 */
[----:B------:R-:W-:Y:S01]  /*07a0*/  FADD R4, R4, R5 ;  /* 0x0000000504047221 */ /* 0x000fe20000000000 */
[----:B------:R-:W-:-:S02]  /*07b0*/  SHF.R.U32.HI R9, RZ, 0x3, R0 ;  /* 0x00000003ff097819 */ /* 0x000fc40000011600 */
[C---:B------:R-:W-:Y:S01]  /*07c0*/  LOP3.LUT P0, RZ, R0.reuse, 0x7, RZ, 0xc0, !PT ;  /* 0x0000000700ff7812 */ /* 0x040fe2000780c0ff */
[----:B------:R-:W-:Y:S01]  /*07d0*/  FADD R4, R11, R4 ;  /* 0x000000040b047221 */ /* 0x000fe20000000000 */
[----:B------:R-:W-:Y:S02]  /*07e0*/  LOP3.LUT R9, R9, 0x1c, RZ, 0xc0, !PT ;  /* 0x0000001c09097812 */ /* 0x000fe400078ec0ff */
[----:B------:R-:W-:Y:S02]  /*07f0*/  ISETP.LT.AND P0, PT, R0, 0x8, !P0 ;  /* 0x000000080000780c */ /* 0x000fe40004701270 */
[----:B------:R-:W0:Y:S01]  /*0800*/  SHFL.BFLY PT, R3, R4, 0x10, 0x1f ;  /* 0x0e001f0004037f89 */ /* 0x000e2200000e0000 */
[----:B------:R-:W-:-:S04]  /*0810*/  PLOP3.LUT P1, PT, PT, PT, UP1, 0x40, 0x0 ;  /* 0x000000000000781c */ /* 0x000fc80003f2e818 */
[----:B------:R-:W-:Y:S01]  /*0820*/  ISETP.EQ.AND P1, PT, R28, RZ, P1 ;  /* 0x000000ff1c00720c */ /* 0x000fe20000f22270 */
[----:B0-----:R-:W-:-:S05]  /*0830*/  FADD R3, R4, R3 ;  /* 0x0000000304037221 */ /* 0x001fca0000000000 */
[----:B------:R-:W0:Y:S02]  /*0840*/  SHFL.BFLY PT, R6, R3, 0x8, 0x1f ;  /* 0x0d001f0003067f89 */ /* 0x000e2400000e0000 */
[----:B0-----:R-:W-:-:S05]  /*0850*/  FADD R6, R3, R6 ;  /* 0x0000000603067221 */ /* 0x001fca0000000000 */
[----:B------:R-:W0:Y:S02]  /*0860*/  SHFL.BFLY PT, R5, R6, 0x4, 0x1f ;  /* 0x0c801f0006057f89 */ /* 0x000e2400000e0000 */
[----:B0-----:R-:W-:-:S05]  /*0870*/  FADD R5, R6, R5 ;  /* 0x0000000506057221 */ /* 0x001fca0000000000 */
[----:B------:R-:W0:Y:S02]  /*0880*/  SHFL.BFLY PT, R8, R5, 0x2, 0x1f ;  /* 0x0c401f0005087f89 */ /* 0x000e2400000e0000 */
[----:B0-----:R-:W-:-:S05]  /*0890*/  FADD R8, R5, R8 ;  /* 0x0000000805087221 */ /* 0x001fca0000000000 */
[----:B------:R-:W0:Y:S02]  /*08a0*/  SHFL.BFLY PT, R7, R8, 0x1, 0x1f ;  /* 0x0c201f0008077f89 */ /* 0x000e2400000e0000 */
[----:B0-----:R-:W-:-:S05]  /*08b0*/  FADD R10, R8, R7 ;  /* 0x00000007080a7221 */ /* 0x001fca0000000000 */
[----:B------:R-:W-:Y:S04]  /*08c0*/  @!P4 STS [R9], R10 ;  /* 0x0000000a0900c388 */ /* 0x000fe80000000800 */
[----:B------:R-:W-:Y:S06]  /*08d0*/  BAR.SYNC 0x0 ;  /* 0x0000000000007b1d */ /* 0x000fec0000000000 */
[----:B------:R-:W0:Y:S01]  /*08e0*/  @!P5 LDS R2, [R0.X4] ;  /* 0x000000000002d984 */ /* 0x000e220000004800 */
[----:B------:R-:W-:-:S03]  /*08f0*/  MOV R9, 0x39e38e39 ;  /* 0x39e38e3900097802 */ /* 0x000fc60000000f00 */
[----:B0-----:R-:W0:Y:S02]  /*0900*/  SHFL.BFLY PT, R3, R2, 0x4, 0x1f ;  /* 0x0c801f0002037f89 */ /* 0x001e2400000e0000 */
[----:B0-----:R-:W-:-:S05]  /*0910*/  FADD R3, R2, R3 ;  /* 0x0000000302037221 */ /* 0x001fca0000000000 */
[----:B------:R-:W0:Y:S02]  /*0920*/  SHFL.BFLY PT, R4, R3, 0x2, 0x1f ;  /* 0x0c401f0003047f89 */ /* 0x000e2400000e0000 */
[----:B0-----:R-:W-:Y:S01]  /*0930*/  FADD R4, R3, R4 ;  /* 0x0000000403047221 */ /* 0x001fe20000000000 */
[----:B------:R-:W-:-:S04]  /*0940*/  MOV R3, UR5 ;  /* 0x0000000500037c02 */ /* 0x000fc80008000f00 */
[----:B------:R-:W0:Y:S02]  /*0950*/  SHFL.BFLY PT, R5, R4, 0x1, 0x1f ;  /* 0x0c201f0004057f89 */ /* 0x000e2400000e0000 */
[----:B0-----:R-:W-:Y:S01]  /*0960*/  FADD R5, R4, R5 ;  /* 0x0000000504057221 */ /* 0x001fe20000000000 */
[----:B------:R-:W-:-:S04]  /*0970*/  IMAD.U32 R4, RZ, RZ, UR6 ;  /* 0x00000006ff047e24 */ /* 0x000fc8000f8e00ff */
[----:B------:R-:W-:Y:S04]  /*0980*/  @P0 STS [R0.X4], R5 ;  /* 0x0000000500000388 */ /* 0x000fe80000004800 */
[----:B------:R-:W-:Y:S06]  /*0990*/  BAR.SYNC 0x0 ;  /* 0x0000000000007b1d */ /* 0x000fec0000000000 */
[----:B------:R-:W0:Y:S01]  /*09a0*/  LDS R6, [RZ] ;  /* 0x00000000ff067984 */ /* 0x000e220000000800 */
[----:B------:R-:W-:-:S03]  /*09b0*/  MOV R5, UR7 ;  /* 0x0000000700057c02 */ /* 0x000fc60008000f00 */
[----:B------:R-:W-:Y:S06]  /*09c0*/  BAR.SYNC 0x0 ;  /* 0x0000000000007b1d */ /* 0x000fec0000000000 */
[----:B0-----:R-:W-:Y:S04]  /*09d0*/  STS [RZ], R6 ;  /* 0x00000006ff007388 */ /* 0x001fe80000000800 */
[----:B------:R-:W-:Y:S06]  /*09e0*/  BAR.SYNC 0x0 ;  /* 0x0000000000007b1d */ /* 0x000fec0000000000 */
[----:B------:R-:W0:Y:S02]  /*09f0*/  LDS R2, [RZ] ;  /* 0x00000000ff027984 */ /* 0x000e240000000800 */
[----:B0-----:R-:W-:Y:S01]  /*0a00*/  FFMA R0, R2, R9, 9.9999997473787516356e-06 ;  /* 0x3727c5ac02007423 */ /* 0x001fe20000000009 */
[----:B------:R-:W-:-:S03]  /*0a10*/  IMAD.U32 R2, RZ, RZ, UR4 ;  /* 0x00000004ff027e24 */ /* 0x000fc6000f8e00ff */
[----:B------:R-:W0:Y:S01]  /*0a20*/  MUFU.RSQ R7, R0 ;  /* 0x0000000000077308 */ /* 0x000e220000001400 */
[----:B------:R-:W-:Y:S06]  /*0a30*/  BAR.SYNC 0x0 ;  /* 0x0000000000007b1d */ /* 0x000fec0000000000 */
[----:B0-----:R0:W-:Y:S04]  /*0a40*/  @P1 STG.E [R2.64], R7 ;  /* 0x0000000702001986 */ /* 0x0011e8000c10190a */
[----:B------:R1:W2:Y:S01]  /*0a50*/  @!P6 LDG.E.EL R8, [R4.64] ;  /* 0x0000000a0408e981 */ /* 0x0002a2000c2e1900 */
[----:B------:R-:W-:Y:S01]  /*0a60*/  PLOP3.LUT P6, PT, PT, PT, UP1, 0x80, 0x0 ;  /* 0x000000000000781c */ /* 0x000fe20003fcf018 */
[----:B------:R-:W-:Y:S01]  /*0a70*/  UMOV UR4, URZ ;  /* 0x0000003f00047c82 */ /* 0x000fe20008000000 */
[----:B------:R-:W-:Y:S01]  /*0a80*/  FFMA R26, R6, R9, 9.9999997473787516356e-06 ;  /* 0x3727c5ac061a7423 */ /* 0x000fe20000000009 */
[----:B------:R-:W-:Y:S01]  /*0a90*/  CS2R R24, SRZ ;  /* 0x0000000000187805 */ /* 0x000fe2000001ff00 */
[----:B------:R-:W-:Y:S01]  /*0aa0*/  IMAD.MOV.U32 R0, RZ, RZ, RZ ;  /* 0x000000ffff007224 */ /* 0x000fe200078e00ff */
[----:B------:R-:W-:Y:S01]  /*0ab0*/  MOV R6, RZ ;  /* 0x000000ff00067202 */ /* 0x000fe20000000f00 */
[----:B------:R-:W-:Y:S01]  /*0ac0*/  UPLOP3.LUT UP0, UPT, UPT, UPT, UPT, 0x80, 0x0 ;  /* 0x000000000000789c */ /* 0x000fe20003f0f070 */
[----:B0-----:R-:W-:Y:S01]  /*0ad0*/  CS2R R2, SRZ ;  /* 0x0000000000027805 */ /* 0x001fe2000001ff00 */
[----:B------:R-:W0:Y:S01]  /*0ae0*/  MUFU.RSQ R26, R26 ;  /* 0x0000001a001a7308 */ /* 0x000e220000001400 */
[----:B-1----:R-:W-:Y:S01]  /*0af0*/  CS2R R4, SRZ ;  /* 0x0000000000047805 */ /* 0x002fe2000001ff00 */
[----:B------:R-:W-:-:S03]  /*0b00*/  UMOV UR5, URZ ;  /* 0x0000003f00057c82 */ /* 0x000fc60008000000 */
[----:B0-2---:R1:W2:Y:S01]  /*0b10*/  @!P6 R2UR UR4, R8 ;  /* 0x000000000804e3c2 */ /* 0x0052a200000e0000 */
[----:B------:R-:W-:-:S07]  /*0b20*/  DEPBAR.LE SB1, 0x0, {2} ;  /* 0x000090040000791a */ /* 0x000fce0000000000 */
.L_x_0:
[C---:B------:R-:W-:Y:S01]  /*0b30*/  IADD3 R7, P6, R27.reuse, UR5, RZ ;  /* 0x000000051b077c10 */ /* 0x040fe2000ffde0ff */
[----:B0-----:R-:W-:Y:S01]  /*0b40*/  IMAD.MOV.U32 R21, RZ, RZ, 0x4 ;  /* 0x00000004ff157424 */ /* 0x001fe200078e00ff */
[----:B------:R-:W-:Y:S01]  /*0b50*/  LOP3.LUT R44, R27, UR5, RZ, 0xfc, !PT ;  /* 0x000000051b2c7c12 */ /* 0x000fe2000f8efcff */
[----:B------:R-:W-:Y:S01]  /*0b60*/  CS2R R10, SRZ ;  /* 0x00000000000a7805 */ /* 0x000fe2000001ff00 */
[C---:B------:R-:W-:Y:S01]  /*0b70*/  SHF.L.U32 R36, R7.reuse, 0x2, RZ ;  /* 0x0000000207247819 */ /* 0x040fe200000006ff */
[----:B------:R-:W-:Y:S02]  /*0b80*/  IMAD.X R8, RZ, RZ, RZ, P6 ;  /* 0x000000ffff087224 */ /* 0x000fe400030e06ff */
[----:B------:R-:W-:Y:S01]  /*0b90*/  IMAD.WIDE.U32 R20, R44, R21, c[0x0][0x180] ;  /* 0x000060002c147625 */ /* 0x000fe200078e0015 */
[----:B------:R-:W-:Y:S02]  /*0ba0*/  IADD3 R34, P6, R36, c[0x0][0x180], RZ ;  /* 0x0000600024227a10 */ /* 0x000fe40007fde0ff */
[----:B------:R-:W-:-:S04]  /*0bb0*/  SHF.L.U64.HI R8, R7, 0x2, R8 ;  /* 0x0000000207087819 */ /* 0x000fc80000010208 */
[----:B------:R-:W-:Y:S02]  /*0bc0*/  IADD3.X R35, R8, c[0x0][0x184], RZ, P6, !PT ;  /* 0x0000610008237a10 */ /* 0x000fe400037fe4ff */
[----:B------:R-:W-:-:S04]  /*0bd0*/  IADD3 R36, P6, R36, c[0x0][0x198], RZ ;  /* 0x0000660024247a10 */ /* 0x000fc80007fde0ff */
[----:B------:R-:W-:Y:S02]  /*0be0*/  IADD3.X R37, R8, c[0x0][0x19c], RZ, P6, !PT ;  /* 0x0000670008257a10 */ /* 0x000fe400037fe4ff */
[C---:B------:R-:W-:Y:S01]  /*0bf0*/  ISETP.GE.U32.AND P6, PT, R44.reuse, 0x900, PT ;  /* 0x000009002c00780c */ /* 0x040fe20003fc6070 */
[----:B------:R-:W-:Y:S01]  /*0c00*/  CS2R R8, SRZ ;  /* 0x0000000000087805 */ /* 0x000fe2000001ff00 */
[----:B------:R-:W-:Y:S01]  /*0c10*/  MOV R7, 0x4 ;  /* 0x0000000400077802 */ /* 0x000fe20000000f00 */
[----:B------:R-:W-:Y:S01]  /*0c20*/  CS2R R12, SRZ ;  /* 0x00000000000c7805 */ /* 0x000fe2000001ff00 */
[----:B------:R-:W-:Y:S01]  /*0c30*/  CS2R R14, SRZ ;  /* 0x00000000000e7805 */ /* 0x000fe2000001ff00 */
[----:B------:R-:W-:Y:S01]  /*0c40*/  CS2R R16, SRZ ;  /* 0x0000000000107805 */ /* 0x000fe2000001ff00 */
[----:B------:R-:W-:Y:S01]  /*0c50*/  CS2R R18, SRZ ;  /* 0x0000000000127805 */ /* 0x000fe2000001ff00 */
[----:B------:R-:W-:Y:S01]  /*0c60*/  CS2R R22, SRZ ;  /* 0x0000000000167805 */ /* 0x000fe2000001ff00 */
[----:B------:R-:W-:-:S05]  /*0c70*/  IMAD.WIDE.U32 R38, R44, R7, c[0x0][0x198] ;  /* 0x000066002c267625 */ /* 0x000fca00078e0007 */
[----:B------:R0:W2:Y:S04]  /*0c80*/  @!P6 LDG.E.EL.128 R8, [R20.64] ;  /* 0x0000000a1408e981 */ /* 0x0000a8000c2e1d00 */
[----:B------:R-:W3:Y:S04]  /*0c90*/  @!P6 LDG.E.EL.128 R12, [R38.64] ;  /* 0x0000000a260ce981 */ /* 0x000ee8000c2e1d00 */
[----:B------:R1:W4:Y:S01]  /*0ca0*/  @!P6 LDG.E.EL.128 R16, [R34.64+0x10] ;  /* 0x0000100a2210e981 */ /* 0x000322000c2e1d00 */
[----:B0-----:R-:W-:-:S06]  /*0cb0*/  CS2R R20, SRZ ;  /* 0x0000000000147805 */ /* 0x001fcc000001ff00 */
[----:B------:R0:W5:Y:S01]  /*0cc0*/  @!P6 LDG.E.EL.128 R20, [R36.64+0x10] ;  /* 0x0000100a2414e981 */ /* 0x000162000c2e1d00 */
[----:B--2---:R-:W-:Y:S02]  /*0cd0*/  SEL R29, R8, RZ, !P6 ;  /* 0x000000ff081d7207 */ /* 0x004fe40007000000 */
[----:B------:R-:W-:Y:S02]  /*0ce0*/  MOV R8, UR9 ;  /* 0x0000000900087c02 */ /* 0x000fe40008000f00 */
[----:B------:R-:W-:Y:S01]  /*0cf0*/  SEL R31, R9, RZ, !P6 ;  /* 0x000000ff091f7207 */ /* 0x000fe20007000000 */
[----:B------:R-:W-:Y:S01]  /*0d00*/  IMAD.U32 R9, RZ, RZ, UR9 ;  /* 0x00000009ff097e24 */ /* 0x000fe2000f8e00ff */
[----:B------:R-:W-:Y:S02]  /*0d10*/  SEL R32, R10, RZ, !P6 ;  /* 0x000000ff0a207207 */ /* 0x000fe40007000000 */
[----:B------:R-:W-:Y:S02]  /*0d20*/  SEL R30, R11, RZ, !P6 ;  /* 0x000000ff0b1e7207 */ /* 0x000fe40007000000 */
[----:B---3--:R-:W-:Y:S01]  /*0d30*/  SEL R40, R12, RZ, !P6 ;  /* 0x000000ff0c287207 */ /* 0x008fe20007000000 */
[----:B------:R-:W-:Y:S01]  /*0d40*/  CS2R R10, SRZ ;  /* 0x00000000000a7805 */ /* 0x000fe2000001ff00 */
[----:B-1----:R-:W-:-:S02]  /*0d50*/  SEL R34, R13, RZ, !P6 ;  /* 0x000000ff0d227207 */ /* 0x002fc40007000000 */
[----:B------:R-:W-:Y:S02]  /*0d60*/  SEL R43, R14, RZ, !P6 ;  /* 0x000000ff0e2b7207 */ /* 0x000fe40007000000 */
[----:B------:R-:W-:Y:S02]  /*0d70*/  SEL R45, R15, RZ, !P6 ;  /* 0x000000ff0f2d7207 */ /* 0x000fe40007000000 */
[----:B----4-:R-:W-:Y:S02]  /*0d80*/  SEL R33, R16, RZ, !P6 ;  /* 0x000000ff10217207 */ /* 0x010fe40007000000 */
[----:B------:R-:W-:Y:S02]  /*0d90*/  SEL R35, R17, RZ, !P6 ;  /* 0x000000ff11237207 */ /* 0x000fe40007000000 */
[----:B0-----:R-:W-:Y:S02]  /*0da0*/  SEL R36, R18, RZ, !P6 ;  /* 0x000000ff12247207 */ /* 0x001fe40007000000 */
[----:B------:R-:W-:Y:S01]  /*0db0*/  SEL R37, R19, RZ, !P6 ;  /* 0x000000ff13257207 */ /* 0x000fe20007000000 */
[----:B------:R-:W-:Y:S01]  /*0dc0*/  IMAD.MOV.U32 R19, RZ, RZ, 0x2 ;  /* 0x00000002ff137424 */ /* 0x000fe200078e00ff */
[----:B-----5:R-:W-:Y:S01]  /*0dd0*/  SEL R38, R20, RZ, !P6 ;  /* 0x000000ff14267207 */ /* 0x020fe20007000000 */
[----:B------:R-:W-:Y:S01]  /*0de0*/  IMAD R20, R9, 0x900, R44 ;  /* 0x0000090009147824 */ /* 0x000fe200078e022c */
[----:B------:R-:W-:-:S02]  /*0df0*/  SEL R39, R21, RZ, !P6 ;  /* 0x000000ff15277207 */ /* 0x000fc40007000000 */
[----:B------:R-:W-:Y:S02]  /*0e00*/  SEL R41, R22, RZ, !P6 ;  /* 0x000000ff16297207 */ /* 0x000fe40007000000 */
[----:B------:R-:W-:Y:S01]  /*0e10*/  SEL R42, R23, RZ, !P6 ;  /* 0x000000ff172a7207 */ /* 0x000fe20007000000 */
[----:B------:R-:W-:Y:S01]  /*0e20*/  IMAD.WIDE R22, R20, R19, c[0x0][0x188] ;  /* 0x0000620014167625 */ /* 0x000fe200078e0213 */
[----:B------:R-:W-:Y:S02]  /*0e30*/  ISETP.LT.AND P6, PT, R8, 0x4, !P6 ;  /* 0x000000040800780c */ /* 0x000fe400077c1270 */
[----:B------:R-:W-:Y:S01]  /*0e40*/  CS2R R8, SRZ ;  /* 0x0000000000087805 */ /* 0x000fe2000001ff00 */
[----:B------:R-:W-:Y:S01]  /*0e50*/  CS2R R12, SRZ ;  /* 0x00000000000c7805 */ /* 0x000fe2000001ff00 */
[----:B------:R-:W-:Y:S01]  /*0e60*/  CS2R R14, SRZ ;  /* 0x00000000000e7805 */ /* 0x000fe2000001ff00 */
[----:B------:R-:W-:-:S08]  /*0e70*/  IMAD.WIDE R16, R20, R7, c[0x0][0x168] ;  /* 0x00005a0014107625 */ /* 0x000fd000078e0207 */
[----:B------:R0:W2:Y:S04]  /*0e80*/  @P6 LDG.E.EF.128 R8, [R22.64] ;  /* 0x0000000a16086981 */ /* 0x0000a8000c0e1d00 */
[----:B------:R-:W3:Y:S01]  /*0e90*/  @P6 LDG.E.EL.128 R12, [R16.64] ;  /* 0x0000000a100c6981 */ /* 0x000ee2000c2e1d00 */
[----:B------:R-:W-:Y:S01]  /*0ea0*/  FADD R45, R45, 1 ;  /* 0x3f8000002d2d7421 */ /* 0x000fe20000000000 */
[----:B------:R-:W-:Y:S01]  /*0eb0*/  FADD R43, R43, 1 ;  /* 0x3f8000002b2b7421 */ /* 0x000fe20000000000 */
[----:B0-----:R-:W-:Y:S01]  /*0ec0*/  CS2R R22, SRZ ;  /* 0x0000000000167805 */ /* 0x001fe2000001ff00 */
[----:B--2---:R-:W-:Y:S02]  /*0ed0*/  SEL R9, R9, RZ, P6 ;  /* 0x000000ff09097207 */ /* 0x004fe40003000000 */
[----:B------:R-:W-:-:S02]  /*0ee0*/  SEL R44, R8, RZ, P6 ;  /* 0x000000ff082c7207 */ /* 0x000fc40003000000 */
[C---:B------:R-:W-:Y:S02]  /*0ef0*/  PRMT R18, R9.reuse, 0x7632, R18 ;  /* 0x0000763209127816 */ /* 0x040fe40000000012 */
[----:B------:R-:W-:Y:S01]  /*0f00*/  SHF.L.U32 R21, R9, 0x10, RZ ;  /* 0x0000001009157819 */ /* 0x000fe200000006ff */
[----:B------:R-:W-:Y:S01]  /*0f10*/  IMAD.U32 R9, R44, 0x10000, RZ ;  /* 0x000100002c097824 */ /* 0x000fe200078e00ff */
[----:B------:R-:W-:Y:S02]  /*0f20*/  SHF.L.U32 R18, R18, 0x10, RZ ;  /* 0x0000001012127819 */ /* 0x000fe400000006ff */
[----:B---3--:R-:W-:Y:S01]  /*0f30*/  SEL R8, R15, RZ, P6 ;  /* 0x000000ff0f087207 */ /* 0x008fe20003000000 */
[----:B------:R-:W-:Y:S01]  /*0f40*/  FADD R15, R40, 1 ;  /* 0x3f800000280f7421 */ /* 0x000fe20000000000 */
[----:B------:R-:W-:Y:S01]  /*0f50*/  SEL R12, R12, RZ, P6 ;  /* 0x000000ff0c0c7207 */ /* 0x000fe20003000000 */
[----:B------:R-:W-:Y:S01]  /*0f60*/  FMUL R17, R21, UR4 ;  /* 0x0000000415117c20 */ /* 0x000fe20008400000 */
[----:B------:R-:W-:Y:S01]  /*0f70*/  FMUL R9, R9, UR4 ;  /* 0x0000000409097c20 */ /* 0x000fe20008400000 */
[----:B------:R-:W-:Y:S01]  /*0f80*/  FMUL R21, R18, UR4 ;  /* 0x0000000412157c20 */ /* 0x000fe20008400000 */
[----:B------:R-:W-:Y:S01]  /*0f90*/  SEL R14, R14, RZ, P6 ;  /* 0x000000ff0e0e7207 */ /* 0x000fe20003000000 */
[----:B------:R-:W-:Y:S01]  /*0fa0*/  IMAD.U32 R40, RZ, RZ, UR9 ;  /* 0x00000009ff287e24 */ /* 0x000fe2000f8e00ff */
[----:B------:R-:W-:Y:S01]  /*0fb0*/  FFMA R15, R9, R15, R12 ;  /* 0x0000000f090f7223 */ /* 0x000fe2000000000c */
[----:B------:R-:W-:Y:S01]  /*0fc0*/  FFMA R12, R21, R45, R8 ;  /* 0x0000002d150c7223 */ /* 0x000fe20000000008 */
[----:B------:R-:W-:Y:S01]  /*0fd0*/  IADD3 R21, R27, 0x4, RZ ;  /* 0x000000041b157810 */ /* 0x000fe20007ffe0ff */
[----:B------:R-:W-:Y:S01]  /*0fe0*/  FFMA R14, R17, R43, R14 ;  /* 0x0000002b110e7223 */ /* 0x000fe2000000000e */
[----:B------:R-:W-:Y:S01]  /*0ff0*/  IMAD.WIDE R8, R20, R19, c[0x0][0x178] ;  /* 0x00005e0014087625 */ /* 0x000fe200078e0213 */
[----:B------:R-:W-:Y:S01]  /*1000*/  CS2R R16, SRZ ;  /* 0x0000000000107805 */ /* 0x000fe2000001ff00 */
[----:B------:R-:W-:Y:S01]  /*1010*/  LOP3.LUT R21, R21, UR5, RZ, 0xfc, !PT ;  /* 0x0000000515157c12 */ /* 0x000fe2000f8efcff */
[----:B------:R-:W-:-:S04]  /*1020*/  CS2R R18, SRZ ;  /* 0x0000000000127805 */ /* 0x000fc8000001ff00 */
[----:B------:R-:W-:Y:S02]  /*1030*/  IMAD R40, R40, 0x900, R21 ;  /* 0x0000090028287824 */ /* 0x000fe400078e0215 */
[----:B------:R0:W2:Y:S01]  /*1040*/  @P6 LDG.E.EF.128 R16, [R8.64] ;  /* 0x0000000a08106981 */ /* 0x0000a2000c0e1d00 */
[----:B------:R-:W-:Y:S01]  /*1050*/  CS2R R20, SRZ ;  /* 0x0000000000147805 */ /* 0x000fe2000001ff00 */
[----:B0-----:R-:W-:-:S05]  /*1060*/  IMAD.WIDE R8, R40, R7, c[0x0][0x168] ;  /* 0x00005a0028087625 */ /* 0x001fca00078e0207 */
[----:B------:R2:W3:Y:S01]  /*1070*/  @P6 LDG.E.EL.128 R20, [R8.64] ;  /* 0x0000000a08146981 */ /* 0x0004e2000c2e1d00 */
[----:B------:R-:W-:Y:S01]  /*1080*/  PRMT R44, R44, 0x7632, R44 ;  /* 0x000076322c2c7816 */ /* 0x000fe2000000002c */
[----:B------:R-:W-:Y:S01]  /*1090*/  FADD R43, R34, 1 ;  /* 0x3f800000222b7421 */ /* 0x000fe20000000000 */
[----:B------:R-:W-:Y:S01]  /*10a0*/  SEL R45, R13, RZ, P6 ;  /* 0x000000ff0d2d7207 */ /* 0x000fe20003000000 */
[----:B------:R-:W-:Y:S01]  /*10b0*/  FADD R42, R42, 1 ;  /* 0x3f8000002a2a7421 */ /* 0x000fe20000000000 */
[----:B------:R-:W-:Y:S01]  /*10c0*/  SHF.L.U32 R44, R44, 0x10, RZ ;  /* 0x000000102c2c7819 */ /* 0x000fe200000006ff */
[----:B------:R-:W-:Y:S01]  /*10d0*/  FADD R38, R38, 1 ;  /* 0x3f80000026267421 */ /* 0x000fe20000000000 */
[----:B------:R-:W-:Y:S01]  /*10e0*/  SEL R13, R11, RZ, P6 ;  /* 0x000000ff0b0d7207 */ /* 0x000fe20003000000 */
[----:B------:R-:W-:Y:S01]  /*10f0*/  FADD R39, R39, 1 ;  /* 0x3f80000027277421 */ /* 0x000fe20000000000 */
[----:B------:R-:W-:Y:S01]  /*1100*/  SEL R10, R10, RZ, P6 ;  /* 0x000000ff0a0a7207 */ /* 0x000fe20003000000 */
[----:B------:R-:W-:Y:S01]  /*1110*/  FMUL R34, R44, UR4 ;  /* 0x000000042c227c20 */ /* 0x000fe20008400000 */
[----:B------:R-:W-:Y:S01]  /*1120*/  FADD R32, R32, 1 ;  /* 0x3f80000020207421 */ /* 0x000fe20000000000 */
[----:B------:R-:W-:Y:S01]  /*1130*/  FADD R29, R29, 1 ;  /* 0x3f8000001d1d7421 */ /* 0x000fe20000000000 */
[----:B------:R-:W-:Y:S01]  /*1140*/  FADD R31, R31, 1 ;  /* 0x3f8000001f1f7421 */ /* 0x000fe20000000000 */
[----:B------:R-:W-:Y:S01]  /*1150*/  FFMA R11, R34, R43, R45 ;  /* 0x0000002b220b7223 */ /* 0x000fe2000000002d */
[C---:B------:R-:W-:Y:S01]  /*1160*/  PRMT R34, R13.reuse, 0x7632, R34 ;  /* 0x000076320d227816 */ /* 0x040fe20000000022 */
[----:B------:R-:W-:Y:S01]  /*1170*/  FADD R30, R30, 1 ;  /* 0x3f8000001e1e7421 */ /* 0x000fe20000000000 */
[----:B------:R-:W-:Y:S01]  /*1180*/  SHF.L.U32 R13, R13, 0x10, RZ ;  /* 0x000000100d0d7819 */ /* 0x000fe200000006ff */
[----:B------:R-:W-:Y:S01]  /*1190*/  FADD R33, R33, 1 ;  /* 0x3f80000021217421 */ /* 0x000fe20000000000 */
[----:B------:R-:W-:Y:S01]  /*11a0*/  FADD R35, R35, 1 ;  /* 0x3f80000023237421 */ /* 0x000fe20000000000 */
[----:B------:R-:W-:Y:S01]  /*11b0*/  IMAD.U32 R34, R34, 0x10000, RZ ;  /* 0x0001000022227824 */ /* 0x000fe200078e00ff */
[----:B------:R-:W-:Y:S01]  /*11c0*/  FADD R36, R36, 1 ;  /* 0x3f80000024247421 */ /* 0x000fe20000000000 */
[----:B------:R-:W-:Y:S01]  /*11d0*/  FMUL R13, R13, UR4 ;  /* 0x000000040d0d7c20 */ /* 0x000fe20008400000 */
[----:B------:R-:W-:Y:S01]  /*11e0*/  FADD R37, R37, 1 ;  /* 0x3f80000025257421 */ /* 0x000fe20000000000 */
[----:B------:R-:W-:Y:S01]  /*11f0*/  FMUL R34, R34, UR4 ;  /* 0x0000000422227c20 */ /* 0x000fe20008400000 */
[----:B------:R-:W-:Y:S06]  /*1200*/  BAR.SYNC 0x0 ;  /* 0x0000000000007b1d */ /* 0x000fec0000000000 */
[----:B--2---:R-:W-:Y:S01]  /*1210*/  SEL R9, R16, RZ, P6 ;  /* 0x000000ff10097207 */ /* 0x004fe20003000000 */
[----:B------:R-:W-:Y:S01]  /*1220*/  IMAD.U32 R16, R10, 0x10000, RZ ;  /* 0x000100000a107824 */ /* 0x000fe200078e00ff */
[----:B------:R-:W-:-:S02]  /*1230*/  SEL R18, R18, RZ, P6 ;  /* 0x000000ff12127207 */ /* 0x000fc40003000000 */
[----:B------:R-:W-:Y:S02]  /*1240*/  SEL R19, R19, RZ, P6 ;  /* 0x000000ff13137207 */ /* 0x000fe40003000000 */
[----:B---3--:R-:W-:Y:S02]  /*1250*/  SEL R23, R23, RZ, P6 ;  /* 0x000000ff17177207 */ /* 0x008fe40003000000 */
[----:B------:R-:W-:Y:S02]  /*1260*/  SEL R8, R20, RZ, P6 ;  /* 0x000000ff14087207 */ /* 0x000fe40003000000 */
[----:B------:R-:W-:Y:S01]  /*1270*/  SEL R22, R22, RZ, P6 ;  /* 0x000000ff16167207 */ /* 0x000fe20003000000 */
[--C-:B------:R-:W-:Y:S01]  /*1280*/  FFMA R20, R34, R42, R23.reuse ;  /* 0x0000002a22147223 */ /* 0x100fe20000000017 */
[----:B------:R-:W-:Y:S02]  /*1290*/  PRMT R23, R10, 0x7632, R23 ;  /* 0x000076320a177816 */ /* 0x000fe40000000017 */
[----:B------:R-:W-:Y:S01]  /*12a0*/  SEL R10, R17, RZ, P6 ;  /* 0x000000ff110a7207 */ /* 0x000fe20003000000 */
[----:B------:R-:W-:Y:S01]  /*12b0*/  FMUL R17, R16, UR4 ;  /* 0x0000000410117c20 */ /* 0x000fe20008400000 */
[----:B------:R-:W-:Y:S01]  /*12c0*/  SHF.L.U32 R23, R23, 0x10, RZ ;  /* 0x0000001017177819 */ /* 0x000fe200000006ff */
[----:B------:R-:W-:Y:S01]  /*12d0*/  FADD R16, R41, 1 ;  /* 0x3f80000029107421 */ /* 0x000fe20000000000 */
[----:B------:R-:W-:Y:S01]  /*12e0*/  SEL R21, R21, RZ, P6 ;  /* 0x000000ff15157207 */ /* 0x000fe20003000000 */
[--C-:B------:R-:W-:Y:S01]  /*12f0*/  FFMA R17, R17, R38, R8.reuse ;  /* 0x0000002611117223 */ /* 0x100fe20000000008 */
[----:B------:R-:W-:Y:S01]  /*1300*/  PRMT R8, R9, 0x7632, R8 ;  /* 0x0000763209087816 */ /* 0x000fe20000000008 */
[----:B------:R-:W-:Y:S01]  /*1310*/  FMUL R34, R23, UR4 ;  /* 0x0000000417227c20 */ /* 0x000fe20008400000 */
[----:B------:R-:W-:Y:S01]  /*1320*/  FFMA R16, R13, R16, R22 ;  /* 0x000000100d107223 */ /* 0x000fe20000000016 */
[----:B------:R-:W-:Y:S01]  /*1330*/  IMAD.U32 R9, R9, 0x10000, RZ ;  /* 0x0001000009097824 */ /* 0x000fe200078e00ff */
[----:B------:R-:W-:Y:S01]  /*1340*/  SHF.L.U32 R23, R10, 0x10, RZ ;  /* 0x000000100a177819 */ /* 0x000fe200000006ff */
[----:B------:R-:W-:Y:S01]  /*1350*/  FFMA R13, R34, R39, R21 ;  /* 0x00000027220d7223 */ /* 0x000fe20000000015 */
[----:B------:R-:W-:Y:S01]  /*1360*/  IMAD.U32 R21, R8, 0x10000, RZ ;  /* 0x0001000008157824 */ /* 0x000fe200078e00ff */
[----:B------:R-:W-:Y:S01]  /*1370*/  FMUL R8, R26, R9 ;  /* 0x000000091a087220 */ /* 0x000fe20000400000 */
[----:B------:R-:W-:Y:S01]  /*1380*/  SHF.L.U32 R34, R28, 0x2, RZ ;  /* 0x000000021c227819 */ /* 0x000fe200000006ff */
[C---:B------:R-:W-:Y:S01]  /*1390*/  FMUL R9, R26.reuse, R23 ;  /* 0x000000171a097220 */ /* 0x040fe20000400000 */
[----:B------:R-:W-:Y:S01]  /*13a0*/  FMUL R22, R26, R21 ;  /* 0x000000151a167220 */ /* 0x000fe20000400000 */
[----:B------:R-:W-:Y:S01]  /*13b0*/  PRMT R21, R10, 0x7632, R21 ;  /* 0x000076320a157816 */ /* 0x000fe20000000015 */
[----:B------:R-:W-:Y:S01]  /*13c0*/  FFMA R8, R8, R29, R15 ;  /* 0x0000001d08087223 */ /* 0x000fe2000000000f */
[--C-:B------:R-:W-:Y:S01]  /*13d0*/  FFMA R10, R9, R32, R14.reuse ;  /* 0x00000020090a7223 */ /* 0x100fe2000000000e */
[--C-:B------:R-:W-:Y:S01]  /*13e0*/  FFMA R9, R22, R31, R11.reuse ;  /* 0x0000001f16097223 */ /* 0x100fe2000000000b */
[----:B------:R-:W-:Y:S01]  /*13f0*/  SHF.L.U32 R15, R21, 0x10, RZ ;  /* 0x00000010150f7819 */ /* 0x000fe200000006ff */
[C---:B------:R-:W-:Y:S01]  /*1400*/  IMAD.U32 R21, R18.reuse, 0x10000, RZ ;  /* 0x0001000012157824 */ /* 0x040fe200078e00ff */
[----:B------:R-:W-:Y:S01]  /*1410*/  PRMT R11, R18, 0x7632, R11 ;  /* 0x00007632120b7816 */ /* 0x000fe2000000000b */
[----:B------:R-:W-:Y:S01]  /*1420*/  FMUL R22, R9, R9 ;  /* 0x0000000909167220 */ /* 0x000fe20000400000 */
[C---:B------:R-:W-:Y:S01]  /*1430*/  PRMT R14, R19.reuse, 0x7632, R14 ;  /* 0x00007632130e7816 */ /* 0x040fe2000000000e */
[----:B------:R-:W-:Y:S01]  /*1440*/  FMUL R15, R26, R15 ;  /* 0x0000000f1a0f7220 */ /* 0x000fe20000400000 */
[----:B------:R-:W-:Y:S01]  /*1450*/  SHF.L.U32 R19, R19, 0x10, RZ ;  /* 0x0000001013137819 */ /* 0x000fe200000006ff */
[----:B------:R-:W-:Y:S01]  /*1460*/  IMAD.U32 R23, R11, 0x10000, RZ ;  /* 0x000100000b177824 */ /* 0x000fe200078e00ff */
[----:B------:R-:W-:Y:S01]  /*1470*/  SHF.L.U32 R29, R14, 0x10, RZ ;  /* 0x000000100e1d7819 */ /* 0x000fe200000006ff */
[----:B------:R-:W-:Y:S01]  /*1480*/  FFMA R11, R15, R30, R12 ;  /* 0x0000001e0f0b7223 */ /* 0x000fe2000000000c */
[C---:B------:R-:W-:Y:S01]  /*1490*/  FMUL R12, R26.reuse, R21 ;  /* 0x000000151a0c7220 */ /* 0x040fe20000400000 */
[C---:B------:R-:W-:Y:S01]  /*14a0*/  FMUL R14, R26.reuse, R23 ;  /* 0x000000171a0e7220 */ /* 0x040fe20000400000 */
[C---:B------:R-:W-:Y:S01]  /*14b0*/  FMUL R19, R26.reuse, R19 ;  /* 0x000000131a137220 */ /* 0x040fe20000400000 */
[----:B------:R-:W-:Y:S01]  /*14c0*/  FMUL R15, R26, R29 ;  /* 0x0000001d1a0f7220 */ /* 0x000fe20000400000 */
[----:B------:R-:W-:Y:S01]  /*14d0*/  FFMA R12, R12, R33, R17 ;  /* 0x000000210c0c7223 */ /* 0x000fe20000000011 */
[----:B------:R-:W-:Y:S01]  /*14e0*/  FFMA R13, R14, R35, R13 ;  /* 0x000000230e0d7223 */ /* 0x000fe2000000000d */
[----:B------:R-:W-:Y:S01]  /*14f0*/  FFMA R14, R19, R36, R16 ;  /* 0x00000024130e7223 */ /* 0x000fe20000000010 */
[----:B------:R-:W-:Y:S01]  /*1500*/  FFMA R15, R15, R37, R20 ;  /* 0x000000250f0f7223 */ /* 0x000fe20000000014 */
[----:B------:R-:W-:Y:S01]  /*1510*/  IMAD.SHL.U32 R33, R28, 0x20, RZ ;  /* 0x000000201c217824 */ /* 0x000fe200078e00ff */
[----:B------:R-:W-:Y:S01]  /*1520*/  FMUL R23, R8, R8 ;  /* 0x0000000808177220 */ /* 0x000fe20000400000 */
[----:B------:R-:W-:Y:S01]  /*1530*/  FMUL R32, R12, R12 ;  /* 0x0000000c0c207220 */ /* 0x000fe20000400000 */
[----:B------:R-:W-:Y:S01]  /*1540*/  FMUL R31, R13, R13 ;  /* 0x0000000d0d1f7220 */ /* 0x000fe20000400000 */
[----:B------:R-:W-:Y:S01]  /*1550*/  FMUL R30, R14, R14 ;  /* 0x0000000e0e1e7220 */ /* 0x000fe20000400000 */
[----:B------:R-:W-:Y:S01]  /*1560*/  STS.128 [R33], R8 ;  /* 0x0000000821007388 */ /* 0x000fe20000000c00 */
[----:B------:R-:W-:Y:S01]  /*1570*/  FMUL R29, R15, R15 ;  /* 0x0000000f0f1d7220 */ /* 0x000fe20000400000 */
[----:B------:R-:W-:Y:S01]  /*1580*/  FMUL R21, R10, R10 ;  /* 0x0000000a0a157220 */ /* 0x000fe20000400000 */
[----:B------:R-:W-:Y:S01]  /*1590*/  FMUL R20, R11, R11 ;  /* 0x0000000b0b147220 */ /* 0x000fe20000400000 */
[----:B------:R-:W-:Y:S01]  /*15a0*/  STS.128 [R33+0x10], R12 ;  /* 0x0000100c21007388 */ /* 0x000fe20000000c00 */
[----:B------:R-:W-:-:S02]  /*15b0*/  FSEL R32, R32, -RZ, P6 ;  /* 0x800000ff20207208 */ /* 0x000fc40003000000 */
[----:B------:R-:W-:Y:S01]  /*15c0*/  FSEL R31, R31, -RZ, P6 ;  /* 0x800000ff1f1f7208 */ /* 0x000fe20003000000 */
[----:B------:R-:W-:Y:S06]  /*15d0*/  BAR.SYNC 0x0 ;  /* 0x0000000000007b1d */ /* 0x000fec0000000000 */
[----:B------:R-:W0:Y:S01]  /*15e0*/  LDS.128 R16, [R28.X16] ;  /* 0x000000001c107984 */ /* 0x000e22000000cc00 */
[----:B------:R-:W-:Y:S01]  /*15f0*/  FSEL R30, R30, -RZ, P6 ;  /* 0x800000ff1e1e7208 */ /* 0x000fe20003000000 */
[----:B------:R-:W-:Y:S01]  /*1600*/  FADD R3, R32, R3 ;  /* 0x0000000320037221 */ /* 0x000fe20000000000 */
[----:B------:R-:W-:Y:S01]  /*1610*/  FSEL R29, R29, -RZ, P6 ;  /* 0x800000ff1d1d7208 */ /* 0x000fe20003000000 */
[----:B------:R-:W1:Y:S01]  /*1620*/  LDS.128 R8, [R28.X16+0x1000] ;  /* 0x001000001c087984 */ /* 0x000e62000000cc00 */
[----:B------:R-:W-:Y:S01]  /*1630*/  FADD R4, R31, R4 ;  /* 0x000000041f047221 */ /* 0x000fe20000000000 */
[----:B------:R-:W-:Y:S01]  /*1640*/  FSEL R14, R23, -RZ, P6 ;  /* 0x800000ff170e7208 */ /* 0x000fe20003000000 */
[----:B------:R-:W-:Y:S01]  /*1650*/  IMAD.U32 R13, RZ, RZ, UR9 ;  /* 0x00000009ff0d7e24 */ /* 0x000fe2000f8e00ff */
[----:B------:R-:W-:Y:S01]  /*1660*/  FSEL R15, R21, -RZ, P6 ;  /* 0x800000ff150f7208 */ /* 0x000fe20003000000 */
[----:B------:R-:W-:Y:S01]  /*1670*/  FADD R5, R30, R5 ;  /* 0x000000051e057221 */ /* 0x000fe20000000000 */
[----:B------:R-:W-:Y:S01]  /*1680*/  FSEL R23, R22, -RZ, P6 ;  /* 0x800000ff16177208 */ /* 0x000fe20003000000 */
[----:B------:R-:W-:Y:S01]  /*1690*/  FADD R25, R14, R25 ;  /* 0x000000190e197221 */ /* 0x000fe20000000000 */
[----:B------:R-:W-:Y:S01]  /*16a0*/  FSEL R33, R20, -RZ, P6 ;  /* 0x800000ff14217208 */ /* 0x000fe20003000000 */
[----:B------:R-:W-:Y:S01]  /*16b0*/  FADD R0, R15, R0 ;  /* 0x000000000f007221 */ /* 0x000fe20000000000 */
[----:B------:R-:W-:Y:S01]  /*16c0*/  PLOP3.LUT P6, PT, PT, PT, UP1, 0x40, 0x0 ;  /* 0x000000000000781c */ /* 0x000fe20003fce818 */
[----:B------:R-:W-:Y:S01]  /*16d0*/  FADD R24, R23, R24 ;  /* 0x0000001817187221 */ /* 0x000fe20000000000 */
[C---:B------:R-:W-:Y:S01]  /*16e0*/  LOP3.LUT R12, R34.reuse, UR5, RZ, 0xfc, !PT ;  /* 0x00000005220c7c12 */ /* 0x040fe2000f8efcff */
[----:B------:R-:W-:Y:S01]  /*16f0*/  FADD R2, R33, R2 ;  /* 0x0000000221027221 */ /* 0x000fe20000000000 */
[----:B------:R-:W-:Y:S01]  /*1700*/  IADD3 R20, R34, 0x400, RZ ;  /* 0x0000040022147810 */ /* 0x000fe20007ffe0ff */
[----:B------:R-:W-:Y:S01]  /*1710*/  FADD R6, R29, R6 ;  /* 0x000000061d067221 */ /* 0x000fe20000000000 */
[----:B------:R-:W-:Y:S01]  /*1720*/  ISETP.LT.U32.AND P6, PT, R12, 0x900, P6 ;  /* 0x000009000c00780c */ /* 0x000fe200037c1070 */
[----:B------:R-:W-:Y:S01]  /*1730*/  IMAD R12, R13, 0x900, R12 ;  /* 0x000009000d0c7824 */ /* 0x000fe200078e020c */
[----:B------:R-:W-:Y:S01]  /*1740*/  LOP3.LUT R20, R20, UR5, RZ, 0xfc, !PT ;  /* 0x0000000514147c12 */ /* 0x000fe2000f8efcff */
[----:B------:R-:W-:Y:S01]  /*1750*/  UMOV UR5, 0x800 ;  /* 0x0000080000057882 */ /* 0x000fe20000000000 */
[----:B------:R-:W-:Y:S01]  /*1760*/  MOV R21, UR9 ;  /* 0x0000000900157c02 */ /* 0x000fe20008000f00 */
[----:B------:R-:W-:-:S08]  /*1770*/  IMAD.WIDE R12, R12, R7, c[0x0][0x168] ;  /* 0x00005a000c0c7625 */ /* 0x000fd000078e0207 */
[----:B0-----:R0:W-:Y:S01]  /*1780*/  @P6 STG.E.128 [R12.64], R16 ;  /* 0x000000100c006986 */ /* 0x0011e2000c101d0a */
[----:B------:R-:W-:-:S04]  /*1790*/  PLOP3.LUT P6, PT, PT, PT, UP1, 0x40, 0x0 ;  /* 0x000000000000781c */ /* 0x000fc80003fce818 */
[----:B------:R-:W-:Y:S01]  /*17a0*/  ISETP.LT.U32.AND P6, PT, R20, 0x900, P6 ;  /* 0x000009001400780c */ /* 0x000fe200037c1070 */
[----:B------:R-:W-:-:S04]  /*17b0*/  IMAD R20, R21, 0x900, R20 ;  /* 0x0000090015147824 */ /* 0x000fc800078e0214 */
[----:B------:R-:W-:-:S08]  /*17c0*/  IMAD.WIDE R20, R20, R7, c[0x0][0x168] ;  /* 0x00005a0014147625 */ /* 0x000fd000078e0207 */
[----:B-1----:R0:W-:Y:S01]  /*17d0*/  @P6 STG.E.128 [R20.64], R8 ;  /* 0x0000000814006986 */ /* 0x0021e2000c101d0a */
[----:B------:R-:W-:Y:S01]  /*17e0*/  PLOP3.LUT P6, PT, PT, PT, UP0, 0x80, 0x0 ;  /* 0x000000000000781c */ /* 0x000fe20003fcf008 */
[----:B------:R-:W-:-:S12]  /*17f0*/  UPLOP3.LUT UP0, UPT, UPT, UPT, UPT, 0x40, 0x0 ;  /* 0x000000000000789c */ /* 0x000fd80003f0e870 */
[----:B------:R-:W-:Y:S05]  /*1800*/  @P6 BRA `(.L_x_0) ;  /* 0xfffff32000006947 */ /* 0x000fea000383ffff */
[----:B------:R-:W-:Y:S01]  /*1810*/  FADD R25, R25, R24 ;  /* 0x0000001819197221 */ /* 0x000fe20000000000 */
[----:B0-----:R-:W0:Y:S01]  /*1820*/  S2R R21, SR_TID.X ;  /* 0x0000000000157919 */ /* 0x001e220000002100 */
[----:B------:R-:W-:Y:S01]  /*1830*/  MOV R23, 0x39e38e39 ;  /* 0x39e38e3900177802 */ /* 0x000fe20000000f00 */
[----:B------:R-:W-:Y:S01]  /*1840*/  ULDC.64 UR6, c[0x0][0x170] ;  /* 0x00005c0000067ab9 */ /* 0x000fe20000000a00 */
[----:B------:R-:W-:Y:S01]  /*1850*/  FADD R25, R0, R25 ;  /* 0x0000001900197221 */ /* 0x000fe20000000000 */
[----:B------:R-:W-:Y:S01]  /*1860*/  IMAD.U32 R26, RZ, RZ, UR9 ;  /* 0x00000009ff1a7e24 */ /* 0x000fe2000f8e00ff */
[----:B------:R-:W-:Y:S01]  /*1870*/  USHF.R.S32.HI UR5, URZ, 0x1f, UR9 ;  /* 0x0000001f3f057899 */ /* 0x000fe20008011409 */
[----:B------:R-:W-:Y:S01]  /*1880*/  CS2R R16, SRZ ;  /* 0x0000000000107805 */ /* 0x000fe2000001ff00 */
[----:B------:R-:W-:Y:S01]  /*1890*/  FADD R2, R2, R25 ;  /* 0x0000001902027221 */ /* 0x000fe20000000000 */
[----:B------:R-:W-:Y:S01]  /*18a0*/  ULEA UR4, UP0, UR9, UR6, 0x2 ;  /* 0x0000000609047291 */ /* 0x000fe2000f80103f */
[----:B------:R-:W-:Y:S01]  /*18b0*/  IMAD R26, R26, 0x900, R27 ;  /* 0x000009001a1a7824 */ /* 0x000fe200078e021b */
[----:B------:R-:W-:Y:S01]  /*18c0*/  CS2R R18, SRZ ;  /* 0x0000000000127805 */ /* 0x000fe2000001ff00 */
[----:B------:R-:W-:Y:S01]  /*18d0*/  FADD R3, R3, R2 ;  /* 0x0000000203037221 */ /* 0x000fe20000000000 */
[----:B------:R-:W-:-:S02]  /*18e0*/  ULEA.HI.X UR5, UR9, UR7, UR5, 0x2, UP0 ;  /* 0x0000000709057291 */ /* 0x000fc400080f1405 */
[----:B------:R-:W-:Y:S01]  /*18f0*/  SHF.R.S32.HI R29, RZ, 0x1f, R26 ;  /* 0x0000001fff1d7819 */ /* 0x000fe2000001141a */
[----:B------:R-:W-:-:S04]  /*1900*/  FADD R4, R4, R3 ;  /* 0x0000000304047221 */ /* 0x000fc80000000000 */
[----:B------:R-:W-:-:S04]  /*1910*/  FADD R5, R5, R4 ;  /* 0x0000000405057221 */ /* 0x000fc80000000000 */
[----:B------:R-:W-:Y:S01]  /*1920*/  FADD R5, R6, R5 ;  /* 0x0000000506057221 */ /* 0x000fe20000000000 */
[----:B0-----:R-:W-:Y:S01]  /*1930*/  SHF.R.U32.HI R8, RZ, 0x3, R21 ;  /* 0x00000003ff087819 */ /* 0x001fe20000011615 */
[----:B------:R-:W-:Y:S06]  /*1940*/  BAR.SYNC 0x0 ;  /* 0x0000000000007b1d */ /* 0x000fec0000000000 */
[----:B------:R-:W0:Y:S01]  /*1950*/  SHFL.BFLY PT, R0, R5, 0x10, 0x1f ;  /* 0x0e001f0005007f89 */ /* 0x000e2200000e0000 */
[----:B------:R-:W-:Y:S01]  /*1960*/  LOP3.LUT R9, R8, 0x1c, RZ, 0xc0, !PT ;  /* 0x0000001c08097812 */ /* 0x000fe200078ec0ff */
        /* <DEDUP_REMOVED lines=8> */
[----:B0-----:R-:W-:Y:S01]  /*19f0*/  FADD R4, R7, R4 ;  /* 0x0000000407047221 */ /* 0x001fe20000000000 */
[----:B------:R-:W-:-:S04]  /*1a00*/  MOV R7, UR5 ;  /* 0x0000000500077c02 */ /* 0x000fc80008000f00 */
[----:B------:R-:W-:Y:S04]  /*1a10*/  @!P4 STS [R9], R4 ;  /* 0x000000040900c388 */ /* 0x000fe80000000800 */
[----:B------:R-:W-:Y:S06]  /*1a20*/  BAR.SYNC 0x0 ;  /* 0x0000000000007b1d */ /* 0x000fec0000000000 */
[----:B------:R-:W0:Y:S01]  /*1a30*/  @!P5 LDS R6, [R21.X4] ;  /* 0x000000001506d984 */ /* 0x000e220000004800 */
[----:B------:R-:W-:-:S03]  /*1a40*/  PLOP3.LUT P5, PT, PT, PT, UP1, 0x80, 0x0 ;  /* 0x000000000000781c */ /* 0x000fc60003faf018 */
[----:B0-----:R-:W0:Y:S02]  /*1a50*/  SHFL.BFLY PT, R3, R6, 0x4, 0x1f ;  /* 0x0c801f0006037f89 */ /* 0x001e2400000e0000 */
[----:B0-----:R-:W-:Y:S01]  /*1a60*/  FADD R3, R6, R3 ;  /* 0x0000000306037221 */ /* 0x001fe20000000000 */
[----:B------:R-:W-:-:S04]  /*1a70*/  MOV R6, UR4 ;  /* 0x0000000400067c02 */ /* 0x000fc80008000f00 */
[----:B------:R-:W0:Y:S02]  /*1a80*/  SHFL.BFLY PT, R0, R3, 0x2, 0x1f ;  /* 0x0c401f0003007f89 */ /* 0x000e2400000e0000 */
[----:B0-----:R-:W-:-:S05]  /*1a90*/  FADD R0, R3, R0 ;  /* 0x0000000003007221 */ /* 0x001fca0000000000 */
[----:B------:R-:W0:Y:S02]  /*1aa0*/  SHFL.BFLY PT, R5, R0, 0x1, 0x1f ;  /* 0x0c201f0000057f89 */ /* 0x000e2400000e0000 */
[----:B0-----:R-:W-:-:S05]  /*1ab0*/  FADD R2, R0, R5 ;  /* 0x0000000500027221 */ /* 0x001fca0000000000 */
[----:B------:R-:W-:Y:S04]  /*1ac0*/  @P0 STS [R21.X4], R2 ;  /* 0x0000000215000388 */ /* 0x000fe80000004800 */
[----:B------:R-:W-:Y:S06]  /*1ad0*/  BAR.SYNC 0x0 ;  /* 0x0000000000007b1d */ /* 0x000fec0000000000 */
[----:B------:R-:W0:Y:S04]  /*1ae0*/  LDS R22, [RZ] ;  /* 0x00000000ff167984 */ /* 0x000e280000000800 */
[----:B------:R-:W-:Y:S06]  /*1af0*/  BAR.SYNC 0x0 ;  /* 0x0000000000007b1d */ /* 0x000fec0000000000 */
[----:B------:R-:W-:-:S02]  /*1b00*/  PLOP3.LUT P0, PT, PT, PT, UP1, 0x80, 0x0 ;  /* 0x000000000000781c */ /* 0x000fc40003f0f018 */
[C---:B------:R-:W-:Y:S02]  /*1b10*/  LEA R8, P0, R26.reuse, c[0x0][0x168], 0x2 ;  /* 0x00005a001a087a11 */ /* 0x040fe400078010ff */
[C---:B------:R-:W-:Y:S02]  /*1b20*/  LEA R2, P4, R27.reuse, c[0x0][0x1a0], 0x2 ;  /* 0x000068001b027a11 */ /* 0x040fe400078810ff */
[----:B------:R-:W-:Y:S01]  /*1b30*/  LEA.HI.X R9, R26, c[0x0][0x16c], R29, 0x2, P0 ;  /* 0x00005b001a097a11 */ /* 0x000fe200000f141d */
[----:B0-----:R-:W-:Y:S01]  /*1b40*/  STS [RZ], R22 ;  /* 0x00000016ff007388 */ /* 0x001fe20000000800 */
[----:B------:R-:W-:Y:S01]  /*1b50*/  IADD3 R25, R27, 0x4, RZ ;  /* 0x000000041b197810 */ /* 0x000fe20007ffe0ff */
[----:B------:R-:W-:Y:S02]  /*1b60*/  IMAD.X R3, RZ, RZ, c[0x0][0x1a4], P4 ;  /* 0x00006900ff037624 */ /* 0x000fe400020e06ff */
[----:B------:R-:W-:Y:S06]  /*1b70*/  BAR.SYNC 0x0 ;  /* 0x0000000000007b1d */ /* 0x000fec0000000000 */
[----:B------:R-:W0:Y:S01]  /*1b80*/  LDS R4, [RZ] ;  /* 0x00000000ff047984 */ /* 0x000e220000000800 */
[----:B------:R-:W-:-:S03]  /*1b90*/  MOV R0, UR9 ;  /* 0x0000000900007c02 */ /* 0x000fc60008000f00 */
[----:B------:R-:W-:Y:S06]  /*1ba0*/  BAR.SYNC 0x0 ;  /* 0x0000000000007b1d */ /* 0x000fec0000000000 */
[----:B------:R-:W-:Y:S01]  /*1bb0*/  PLOP3.LUT P0, PT, PT, PT, UP1, 0x80, 0x0 ;  /* 0x000000000000781c */ /* 0x000fe20003f0f018 */
[----:B------:R-:W-:Y:S01]  /*1bc0*/  IMAD R25, R0, 0x900, R25 ;  /* 0x0000090000197824 */ /* 0x000fe200078e0219 */
[----:B------:R-:W-:Y:S01]  /*1bd0*/  MOV R20, 0x4 ;  /* 0x0000000400147802 */ /* 0x000fe20000000f00 */
[----:B0-----:R-:W-:-:S04]  /*1be0*/  FFMA R4, R4, R23, 9.9999997473787516356e-06 ;  /* 0x3727c5ac04047423 */ /* 0x001fc80000000017 */
[----:B------:R0:W1:Y:S01]  /*1bf0*/  MUFU.RSQ R11, R4 ;  /* 0x00000004000b7308 */ /* 0x0000620000001400 */
[----:B------:R-:W-:Y:S01]  /*1c00*/  IMAD.WIDE R24, R25, R20, c[0x0][0x168] ;  /* 0x00005a0019187625 */ /* 0x000fe200078e0214 */
[----:B0-----:R-:W-:Y:S01]  /*1c10*/  CS2R R4, SRZ ;  /* 0x0000000000047805 */ /* 0x001fe2000001ff00 */
[----:B-1----:R0:W-:Y:S04]  /*1c20*/  @P1 STG.E [R6.64], R11 ;  /* 0x0000000b06001986 */ /* 0x0021e8000c10190a */
[----:B------:R1:W2:Y:S04]  /*1c30*/  @!P5 LDG.E.EF.128 R16, [R8.64] ;  /* 0x0000000a0810d981 */ /* 0x0002a8000c0e1d00 */
[----:B------:R-:W3:Y:S01]  /*1c40*/  LDG.E.EL.128 R12, [R2.64] ;  /* 0x0000000a020c7981 */ /* 0x000ee2000c2e1d00 */
[----:B0-----:R-:W-:-:S03]  /*1c50*/  CS2R R6, SRZ ;  /* 0x0000000000067805 */ /* 0x001fc6000001ff00 */
[----:B-1----:R-:W4:Y:S04]  /*1c60*/  LDG.E.EL.128 R8, [R2.64+0x10] ;  /* 0x0000100a02087981 */ /* 0x002f28000c2e1d00 */
[----:B------:R0:W5:Y:S01]  /*1c70*/  @!P0 LDG.E.EF.128 R4, [R24.64] ;  /* 0x0000000a18048981 */ /* 0x000162000c0e1d00 */
[----:B------:R-:W-:Y:S01]  /*1c80*/  FFMA R0, R22, R23, 9.9999997473787516356e-06 ;  /* 0x3727c5ac16007423 */ /* 0x000fe20000000017 */
[----:B------:R-:W-:-:S05]  /*1c90*/  LEA R22, P0, R26, c[0x0][0x1a8], 0x1 ;  /* 0x00006a001a167a11 */ /* 0x000fca00078008ff */
[----:B------:R-:W1:Y:S01]  /*1ca0*/  MUFU.RSQ R0, R0 ;  /* 0x0000000000007308 */ /* 0x000e620000001400 */
[----:B------:R-:W-:Y:S02]  /*1cb0*/  LEA.HI.X R23, R26, c[0x0][0x1ac], R29, 0x1, P0 ;  /* 0x00006b001a177a11 */ /* 0x000fe400000f0c1d */
[----:B------:R-:W-:Y:S02]  /*1cc0*/  PLOP3.LUT P0, PT, PT, PT, UP1, 0x80, 0x0 ;  /* 0x000000000000781c */ /* 0x000fe40003f0f018 */
[----:B------:R-:W-:Y:S02]  /*1cd0*/  PLOP3.LUT P4, PT, PT, PT, UP1, 0x80, 0x0 ;  /* 0x000000000000781c */ /* 0x000fe40003f8f018 */
[----:B------:R-:W-:Y:S02]  /*1ce0*/  PLOP3.LUT P1, PT, PT, PT, UP1, 0x80, 0x0 ;  /* 0x000000000000781c */ /* 0x000fe40003f2f018 */
[----:B------:R-:W-:Y:S02]  /*1cf0*/  PLOP3.LUT P5, PT, PT, PT, UP1, 0x80, 0x0 ;  /* 0x000000000000781c */ /* 0x000fe40003faf018 */
[----:B------:R-:W-:-:S05]  /*1d00*/  LOP3.LUT R21, R21, 0xff, RZ, 0xc0, !PT ;  /* 0x000000ff15157812 */ /* 0x000fca00078ec0ff */
[----:B------:R-:W-:Y:S01]  /*1d10*/  IMAD.SHL.U32 R21, R21, 0x8, RZ ;  /* 0x0000000815157824 */ /* 0x000fe200078e00ff */
[----:B------:R-:W-:Y:S02]  /*1d20*/  IADD3 R27, R27, 0x804, RZ ;  /* 0x000008041b1b7810 */ /* 0x000fe40007ffe0ff */
[----:B--2---:R-:W-:Y:S02]  /*1d30*/  SEL R29, R16, RZ, !P0 ;  /* 0x000000ff101d7207 */ /* 0x004fe40004000000 */
[----:B------:R-:W-:Y:S02]  /*1d40*/  SEL R31, R18, RZ, !P4 ;  /* 0x000000ff121f7207 */ /* 0x000fe40006000000 */
[----:B0-----:R-:W-:Y:S02]  /*1d50*/  SEL R25, R17, RZ, !P1 ;  /* 0x000000ff11197207 */ /* 0x001fe40004800000 */
[----:B------:R-:W-:Y:S01]  /*1d60*/  SEL R33, R19, RZ, !P5 ;  /* 0x000000ff13217207 */ /* 0x000fe20006800000 */
[----:B---3--:R-:W-:Y:S01]  /*1d70*/  FADD R17, R12, 1 ;  /* 0x3f8000000c117421 */ /* 0x008fe20000000000 */
[----:B------:R-:W-:Y:S01]  /*1d80*/  FADD R19, R14, 1 ;  /* 0x3f8000000e137421 */ /* 0x000fe20000000000 */
[----:B------:R-:W-:Y:S01]  /*1d90*/  FADD R16, R13, 1 ;  /* 0x3f8000000d107421 */ /* 0x000fe20000000000 */
[----:B------:R-:W-:Y:S01]  /*1da0*/  FADD R18, R15, 1 ;  /* 0x3f8000000f127421 */ /* 0x000fe20000000000 */
[C---:B-1----:R-:W-:Y:S01]  /*1db0*/  FMUL R12, R0.reuse, R29 ;  /* 0x0000001d000c7220 */ /* 0x042fe20000400000 */
[C---:B------:R-:W-:Y:S01]  /*1dc0*/  FMUL R14, R0.reuse, R31 ;  /* 0x0000001f000e7220 */ /* 0x040fe20000400000 */
[C---:B------:R-:W-:Y:S01]  /*1dd0*/  FMUL R13, R0.reuse, R25 ;  /* 0x00000019000d7220 */ /* 0x040fe20000400000 */
[----:B------:R-:W-:Y:S01]  /*1de0*/  FMUL R15, R0, R33 ;  /* 0x00000021000f7220 */ /* 0x000fe20000400000 */
[----:B------:R-:W-:-:S02]  /*1df0*/  PLOP3.LUT P0, PT, PT, PT, UP1, 0x80, 0x0 ;  /* 0x000000000000781c */ /* 0x000fc40003f0f018 */
[----:B------:R-:W-:Y:S02]  /*1e00*/  PLOP3.LUT P1, PT, PT, PT, UP1, 0x80, 0x0 ;  /* 0x000000000000781c */ /* 0x000fe40003f2f018 */
[----:B------:R-:W-:Y:S02]  /*1e10*/  PLOP3.LUT P4, PT, PT, PT, UP1, 0x80, 0x0 ;  /* 0x000000000000781c */ /* 0x000fe40003f8f018 */
[----:B------:R-:W-:Y:S01]  /*1e20*/  PLOP3.LUT P5, PT, PT, PT, UP1, 0x80, 0x0 ;  /* 0x000000000000781c */ /* 0x000fe20003faf018 */
[----:B------:R-:W-:Y:S01]  /*1e30*/  FMUL R12, R12, R17 ;  /* 0x000000110c0c7220 */ /* 0x000fe20000400000 */
[----:B------:R-:W-:Y:S01]  /*1e40*/  FMUL R14, R14, R19 ;  /* 0x000000130e0e7220 */ /* 0x000fe20000400000 */
[----:B------:R-:W-:Y:S01]  /*1e50*/  FMUL R17, R13, R16 ;  /* 0x000000100d117220 */ /* 0x000fe20000400000 */
[----:B------:R-:W-:Y:S01]  /*1e60*/  FMUL R19, R15, R18 ;  /* 0x000000120f137220 */ /* 0x000fe20000400000 */
[----:B-----5:R-:W-:Y:S02]  /*1e70*/  SEL R13, R4, RZ, !P0 ;  /* 0x000000ff040d7207 */ /* 0x020fe40004000000 */
[----:B------:R-:W-:-:S02]  /*1e80*/  SEL R5, R5, RZ, !P1 ;  /* 0x000000ff05057207 */ /* 0x000fc40004800000 */
[----:B------:R-:W-:Y:S02]  /*1e90*/  SEL R15, R6, RZ, !P4 ;  /* 0x000000ff060f7207 */ /* 0x000fe40006000000 */
[----:B------:R-:W-:Y:S01]  /*1ea0*/  SEL R7, R7, RZ, !P5 ;  /* 0x000000ff07077207 */ /* 0x000fe20006800000 */
[----:B----4-:R-:W-:Y:S01]  /*1eb0*/  FADD R8, R8, 1 ;  /* 0x3f80000008087421 */ /* 0x010fe20000000000 */
[----:B------:R-:W-:Y:S01]  /*1ec0*/  FADD R4, R9, 1 ;  /* 0x3f80000009047421 */ /* 0x000fe20000000000 */
[----:B------:R-:W-:Y:S01]  /*1ed0*/  FMUL R13, R0, R13 ;  /* 0x0000000d000d7220 */ /* 0x000fe20000400000 */
[----:B------:R-:W-:Y:S01]  /*1ee0*/  FADD R10, R10, 1 ;  /* 0x3f8000000a0a7421 */ /* 0x000fe20000000000 */
[----:B------:R-:W-:Y:S01]  /*1ef0*/  FADD R6, R11, 1 ;  /* 0x3f8000000b067421 */ /* 0x000fe20000000000 */
[----:B------:R-:W-:Y:S01]  /*1f00*/  PLOP3.LUT P0, PT, PT, PT, UP1, 0x80, 0x0 ;  /* 0x000000000000781c */ /* 0x000fe20003f0f018 */
[C---:B------:R-:W-:Y:S01]  /*1f10*/  FMUL R5, R0.reuse, R5 ;  /* 0x0000000500057220 */ /* 0x040fe20000400000 */
[C---:B------:R-:W-:Y:S01]  /*1f20*/  FMUL R15, R0.reuse, R15 ;  /* 0x0000000f000f7220 */ /* 0x040fe20000400000 */
[----:B------:R-:W-:Y:S01]  /*1f30*/  FMUL R7, R0, R7 ;  /* 0x0000000700077220 */ /* 0x000fe20000400000 */
[----:B------:R-:W-:Y:S01]  /*1f40*/  PLOP3.LUT P0, PT, PT, PT, UP1, 0x80, 0x0 ;  /* 0x000000000000781c */ /* 0x000fe20003f0f018 */
[----:B------:R-:W-:Y:S01]  /*1f50*/  FMUL R8, R13, R8 ;  /* 0x000000080d087220 */ /* 0x000fe20000400000 */
[----:B------:R-:W-:Y:S01]  /*1f60*/  FMUL R5, R5, R4 ;  /* 0x0000000405057220 */ /* 0x000fe20000400000 */
[----:B------:R-:W-:Y:S01]  /*1f70*/  FMUL R15, R15, R10 ;  /* 0x0000000a0f0f7220 */ /* 0x000fe20000400000 */
[----:B------:R-:W-:Y:S01]  /*1f80*/  FMUL R6, R7, R6 ;  /* 0x0000000607067220 */ /* 0x000fe20000400000 */
[----:B------:R-:W-:-:S02]  /*1f90*/  MOV R9, UR9 ;  /* 0x0000000900097c02 */ /* 0x000fc40008000f00 */
[----:B------:R-:W-:Y:S02]  /*1fa0*/  IADD3 R16, R21, 0x800, RZ ;  /* 0x0000080015107810 */ /* 0x000fe40007ffe0ff */
[----:B------:R-:W-:Y:S02]  /*1fb0*/  F2FP.BF16.PACK_AB R13, R19, R14 ;  /* 0x0000000e130d723e */ /* 0x000fe400000010ff */
[----:B------:R-:W-:Y:S01]  /*1fc0*/  F2FP.BF16.PACK_AB R12, R17, R12 ;  /* 0x0000000c110c723e */ /* 0x000fe200000010ff */
[----:B------:R-:W-:Y:S01]  /*1fd0*/  IMAD R16, R9, 0x900, R16 ;  /* 0x0000090009107824 */ /* 0x000fe200078e0210 */
[----:B------:R-:W-:Y:S02]  /*1fe0*/  F2FP.BF16.PACK_AB R14, R5, R8 ;  /* 0x00000008050e723e */ /* 0x000fe400000010ff */
[----:B------:R-:W-:Y:S02]  /*1ff0*/  F2FP.BF16.PACK_AB R15, R6, R15 ;  /* 0x0000000f060f723e */ /* 0x000fe400000010ff */
[----:B------:R-:W-:-:S03]  /*2000*/  SHF.R.S32.HI R17, RZ, 0x1f, R16 ;  /* 0x0000001fff117819 */ /* 0x000fc60000011410 */
[----:B------:R0:W-:Y:S01]  /*2010*/  @!P0 STG.E.128 [R22.64], R12 ;  /* 0x0000000c16008986 */ /* 0x0001e2000c101d0a */
[C---:B------:R-:W-:Y:S01]  /*2020*/  LEA R24, P0, R16.reuse, c[0x0][0x168], 0x2 ;  /* 0x00005a0010187a11 */ /* 0x040fe200078010ff */
[----:B------:R-:W-:Y:S01]  /*2030*/  CS2R R4, SRZ ;  /* 0x0000000000047805 */ /* 0x000fe2000001ff00 */
[----:B------:R-:W-:Y:S01]  /*2040*/  CS2R R6, SRZ ;  /* 0x0000000000067805 */ /* 0x000fe2000001ff00 */
[----:B------:R-:W-:Y:S01]  /*2050*/  CS2R R8, SRZ ;  /* 0x0000000000087805 */ /* 0x000fe2000001ff00 */
[----:B------:R-:W-:Y:S01]  /*2060*/  LEA.HI.X R25, R16, c[0x0][0x16c], R17, 0x2, P0 ;  /* 0x00005b0010197a11 */ /* 0x000fe200000f1411 */
[----:B------:R-:W-:-:S04]  /*2070*/  CS2R R10, SRZ ;  /* 0x00000000000a7805 */ /* 0x000fc8000001ff00 */
[----:B------:R-:W2:Y:S04]  /*2080*/  @P3 LDG.E.EF.128 R4, [R24.64] ;  /* 0x0000000a18043981 */ /* 0x000ea8000c0e1d00 */
[----:B------:R-:W3:Y:S01]  /*2090*/  @!P2 LDG.E.EL.128 R8, [R2.64+0x2000] ;  /* 0x0020000a0208a981 */ /* 0x000ee2000c2e1d00 */
[----:B0-----:R-:W-:-:S05]  /*20a0*/  MOV R12, UR9 ;  /* 0x00000009000c7c02 */ /* 0x001fca0008000f00 */
[----:B------:R-:W-:Y:S01]  /*20b0*/  IMAD R19, R12, 0x900, R27 ;  /* 0x000009000c137824 */ /* 0x000fe200078e021b */
[----:B------:R-:W-:Y:S01]  /*20c0*/  CS2R R14, SRZ ;  /* 0x00000000000e7805 */ /* 0x000fe2000001ff00 */
[----:B------:R-:W-:Y:S01]  /*20d0*/  CS2R R12, SRZ ;  /* 0x00000000000c7805 */ /* 0x000fe2000001ff00 */
[----:B------:R-:W-:Y:S01]  /*20e0*/  CS2R R22, SRZ ;  /* 0x0000000000167805 */ /* 0x000fe2000001ff00 */
[----:B------:R-:W-:Y:S02]  /*20f0*/  IMAD.WIDE R18, R19, R20, c[0x0][0x168] ;  /* 0x00005a0013127625 */ /* 0x000fe400078e0214 */
[----:B------:R-:W-:-:S03]  /*2100*/  CS2R R20, SRZ ;  /* 0x0000000000147805 */ /* 0x000fc6000001ff00 */
[----:B------:R-:W4:Y:S04]  /*2110*/  @P3 LDG.E.EF.128 R12, [R18.64] ;  /* 0x0000000a120c3981 */ /* 0x000f28000c0e1d00 */
[----:B------:R0:W5:Y:S01]  /*2120*/  @!P2 LDG.E.EL.128 R20, [R2.64+0x2010] ;  /* 0x0020100a0214a981 */ /* 0x000162000c2e1d00 */
[----:B--2---:R-:W-:Y:S02]  /*2130*/  SEL R7, R7, RZ, P3 ;  /* 0x000000ff07077207 */ /* 0x004fe40001800000 */
[----:B---3--:R-:W-:Y:S02]  /*2140*/  SEL R8, R8, RZ, !P2 ;  /* 0x000000ff08087207 */ /* 0x008fe40005000000 */
[----:B------:R-:W-:Y:S01]  /*2150*/  SEL R11, R11, RZ, !P2 ;  /* 0x000000ff0b0b7207 */ /* 0x000fe20005000000 */
[----:B0-----:R-:W-:Y:S01]  /*2160*/  FMUL R3, R0, R7 ;  /* 0x0000000700037220 */ /* 0x001fe20000400000 */
[----:B------:R-:W-:Y:S01]  /*2170*/  SEL R27, R6, RZ, P3 ;  /* 0x000000ff061b7207 */ /* 0x000fe20001800000 */
[----:B------:R-:W-:Y:S01]  /*2180*/  FADD R7, R8, 1 ;  /* 0x3f80000008077421 */ /* 0x000fe20000000000 */
[----:B------:R-:W-:Y:S01]  /*2190*/  SEL R6, R9, RZ, !P2 ;  /* 0x000000ff09067207 */ /* 0x000fe20005000000 */
[----:B------:R-:W-:Y:S01]  /*21a0*/  FADD R8, R11, 1 ;  /* 0x3f8000000b087421 */ /* 0x000fe20000000000 */
[----:B------:R-:W-:-:S02]  /*21b0*/  SEL R5, R5, RZ, P3 ;  /* 0x000000ff05057207 */ /* 0x000fc40001800000 */
[----:B------:R-:W-:Y:S01]  /*21c0*/  SEL R9, R10, RZ, !P2 ;  /* 0x000000ff0a097207 */ /* 0x000fe20005000000 */
[----:B------:R-:W-:Y:S01]  /*21d0*/  FMUL R8, R3, R8 ;  /* 0x0000000803087220 */ /* 0x000fe20000400000 */
[----:B------:R-:W-:Y:S01]  /*21e0*/  SEL R25, R4, RZ, P3 ;  /* 0x000000ff04197207 */ /* 0x000fe20001800000 */
[C---:B------:R-:W-:Y:S01]  /*21f0*/  FMUL R5, R0.reuse, R5 ;  /* 0x0000000500057220 */ /* 0x040fe20000400000 */
[----:B------:R-:W-:Y:S01]  /*2200*/  FMUL R2, R0, R27 ;  /* 0x0000001b00027220 */ /* 0x000fe20000400000 */
[----:B------:R-:W-:Y:S01]  /*2210*/  FADD R6, R6, 1 ;  /* 0x3f80000006067421 */ /* 0x000fe20000000000 */
[----:B------:R-:W-:Y:S01]  /*2220*/  FADD R9, R9, 1 ;  /* 0x3f80000009097421 */ /* 0x000fe20000000000 */
[----:B----4-:R-:W-:Y:S01]  /*2230*/  SEL R3, R12, RZ, P3 ;  /* 0x000000ff0c037207 */ /* 0x010fe20001800000 */
[----:B------:R-:W-:Y:S01]  /*2240*/  FMUL R4, R0, R25 ;  /* 0x0000001900047220 */ /* 0x000fe20000400000 */
[----:B-----5:R-:W-:Y:S01]  /*2250*/  SEL R20, R20, RZ, !P2 ;  /* 0x000000ff14147207 */ /* 0x020fe20005000000 */
[----:B------:R-:W-:Y:S01]  /*2260*/  FMUL R10, R5, R6 ;  /* 0x00000006050a7220 */ /* 0x000fe20000400000 */
[----:B------:R-:W-:Y:S01]  /*2270*/  SEL R11, R14, RZ, P3 ;  /* 0x000000ff0e0b7207 */ /* 0x000fe20001800000 */
[----:B------:R-:W-:Y:S01]  /*2280*/  FMUL R9, R2, R9 ;  /* 0x0000000902097220 */ /* 0x000fe20000400000 */
[----:B------:R-:W-:Y:S01]  /*2290*/  SEL R13, R13, RZ, P3 ;  /* 0x000000ff0d0d7207 */ /* 0x000fe20001800000 */
[----:B------:R-:W-:Y:S01]  /*22a0*/  FMUL R2, R0, R3 ;  /* 0x0000000300027220 */ /* 0x000fe20000400000 */
[----:B------:R-:W-:Y:S01]  /*22b0*/  SEL R15, R15, RZ, P3 ;  /* 0x000000ff0f0f7207 */ /* 0x000fe20001800000 */
[----:B------:R-:W-:Y:S01]  /*22c0*/  FADD R5, R20, 1 ;  /* 0x3f80000014057421 */ /* 0x000fe20000000000 */
[----:B------:R-:W-:-:S02]  /*22d0*/  SEL R21, R21, RZ, !P2 ;  /* 0x000000ff15157207 */ /* 0x000fc40005000000 */
[----:B------:R-:W-:Y:S02]  /*22e0*/  SEL R22, R22, RZ, !P2 ;  /* 0x000000ff16167207 */ /* 0x000fe40005000000 */
[----:B------:R-:W-:Y:S01]  /*22f0*/  SEL R23, R23, RZ, !P2 ;  /* 0x000000ff17177207 */ /* 0x000fe20005000000 */
[----:B------:R-:W-:Y:S01]  /*2300*/  FMUL R7, R4, R7 ;  /* 0x0000000704077220 */ /* 0x000fe20000400000 */
[C---:B------:R-:W-:Y:S01]  /*2310*/  FMUL R4, R0.reuse, R11 ;  /* 0x0000000b00047220 */ /* 0x040fe20000400000 */
[----:B------:R-:W-:Y:S01]  /*2320*/  FMUL R3, R0, R13 ;  /* 0x0000000d00037220 */ /* 0x000fe20000400000 */
[----:B------:R-:W-:Y:S01]  /*2330*/  FMUL R11, R2, R5 ;  /* 0x00000005020b7220 */ /* 0x000fe20000400000 */
[----:B------:R-:W-:Y:S01]  /*2340*/  FMUL R0, R0, R15 ;  /* 0x0000000f00007220 */ /* 0x000fe20000400000 */
[----:B------:R-:W-:Y:S01]  /*2350*/  FADD R6, R21, 1 ;  /* 0x3f80000015067421 */ /* 0x000fe20000000000 */
[----:B------:R-:W-:Y:S01]  /*2360*/  FADD R5, R22, 1 ;  /* 0x3f80000016057421 */ /* 0x000fe20000000000 */
[----:B------:R-:W-:Y:S01]  /*2370*/  FADD R23, R23, 1 ;  /* 0x3f80000017177421 */ /* 0x000fe20000000000 */
[----:B------:R-:W-:Y:S01]  /*2380*/  LEA R2, P0, R16, c[0x0][0x1a8], 0x1 ;  /* 0x00006a0010027a11 */ /* 0x000fe200078008ff */
[----:B------:R-:W-:Y:S01]  /*2390*/  FMUL R6, R3, R6 ;  /* 0x0000000603067220 */ /* 0x000fe20000400000 */
[----:B------:R-:W-:Y:S01]  /*23a0*/  FMUL R4, R4, R5 ;  /* 0x0000000504047220 */ /* 0x000fe20000400000 */
[----:B------:R-:W-:Y:S01]  /*23b0*/  FMUL R23, R0, R23 ;  /* 0x0000001700177220 */ /* 0x000fe20000400000 */
[----:B------:R-:W-:-:S02]  /*23c0*/  LEA.HI.X R3, R16, c[0x0][0x1ac], R17, 0x1, P0 ;  /* 0x00006b0010037a11 */ /* 0x000fc400000f0c11 */
[----:B------:R-:W-:Y:S02]  /*23d0*/  F2FP.BF16.PACK_AB R20, R10, R7 ;  /* 0x000000070a14723e */ /* 0x000fe400000010ff */
[----:B------:R-:W-:Y:S02]  /*23e0*/  F2FP.BF16.PACK_AB R21, R8, R9 ;  /* 0x000000090815723e */ /* 0x000fe400000010ff */
[----:B------:R-:W-:Y:S02]  /*23f0*/  F2FP.BF16.PACK_AB R22, R6, R11 ;  /* 0x0000000b0616723e */ /* 0x000fe400000010ff */
[----:B------:R-:W-:Y:S01]  /*2400*/  F2FP.BF16.PACK_AB R23, R23, R4 ;  /* 0x000000041717723e */ /* 0x000fe200000010ff */
[----:B------:R-:W-:Y:S06]  /*2410*/  @!P3 EXIT ;  /* 0x000000000000b94d */ /* 0x000fec0003800000 */
[----:B------:R-:W-:Y:S01]  /*2420*/  STG.E.128 [R2.64], R20 ;  /* 0x0000001402007986 */ /* 0x000fe2000c101d0a */
[----:B------:R-:W-:Y:S05]  /*2430*/  EXIT ;  /* 0x000000000000794d */ /* 0x000fea0003800000 */
.L_x_1:
[----:B------:R-:W-:-:S00]  /*2440*/  BRA `(.L_x_1) ;  /* 0xfffffff000007947 */ /* 0x000fc0000383ffff */
[----:B------:R-:W-:-:S00]  /*2450*/  NOP ;  /* 0x0000000000007918 */ /* 0x000fc00000000000 */
        /* <DEDUP_REMOVED lines=10> */
.L_x_2:


//--------------------- .nv.global.init           --------------------------
	.section	.nv.global.init,"aw",@progbits
.nv.global.init:
	.type		_$_str,@object
	.size		_$_str,(.L_0 - _$_str)
_$_str:
        /*0000*/ 	.byte	0x5f, 0x5f, 0x43, 0x55, 0x44, 0x41, 0x5f, 0x46, 0x54, 0x5a, 0x00
.L_0:


//--------------------- .nv.shared.triton__0d1d2d3d4d5d6d7d8d9d1011de --------------------------
	.section	.nv.shared.triton__0d1d2d3d4d5d6d7d8d9d1011de,"aw",@nobits
	.align	16
